//
// Generated by NVIDIA NVVM Compiler
//
// Compiler Build ID: CL-36424714
// Cuda compilation tools, release 13.0, V13.0.88
// Based on NVVM 20.0.0
//

.version 9.0
.target sm_100
.address_size 64

	// .globl	_Z16partition_kernelPiS_S_S_
// _ZZ16partition_kernelPiS_S_S_E3lcs has been demoted
// _ZZ16partition_kernelPiS_S_S_E3gcs has been demoted
// _ZZ16partition_kernelPiS_S_S_E2lo has been demoted
// _ZZ16partition_kernelPiS_S_S_E2go has been demoted

.visible .entry _Z16partition_kernelPiS_S_S_(
	.param .u64 .ptr .align 1 _Z16partition_kernelPiS_S_S__param_0,
	.param .u64 .ptr .align 1 _Z16partition_kernelPiS_S_S__param_1,
	.param .u64 .ptr .align 1 _Z16partition_kernelPiS_S_S__param_2,
	.param .u64 .ptr .align 1 _Z16partition_kernelPiS_S_S__param_3
)
{
	.reg .pred 	%p<60>;
	.reg .b32 	%r<289>;
	.reg .b64 	%rd<53>;
	// demoted variable
	.shared .align 4 .b8 _ZZ16partition_kernelPiS_S_S_E3lcs[1024];
	// demoted variable
	.shared .align 4 .b8 _ZZ16partition_kernelPiS_S_S_E3gcs[1024];
	// demoted variable
	.shared .align 4 .u32 _ZZ16partition_kernelPiS_S_S_E2lo;
	// demoted variable
	.shared .align 4 .u32 _ZZ16partition_kernelPiS_S_S_E2go;
	ld.param.u64 	%rd7, [_Z16partition_kernelPiS_S_S__param_0];
	ld.param.u64 	%rd8, [_Z16partition_kernelPiS_S_S__param_1];
	ld.param.u64 	%rd9, [_Z16partition_kernelPiS_S_S__param_2];
	ld.param.u64 	%rd10, [_Z16partition_kernelPiS_S_S__param_3];
	cvta.to.global.u64 	%rd1, %rd8;
	cvta.to.global.u64 	%rd2, %rd7;
	cvta.to.global.u64 	%rd11, %rd10;
	cvta.to.global.u64 	%rd12, %rd9;
	mov.u32 	%r110, %ctaid.x;
	shl.b32 	%r111, %r110, 2;
	mul.wide.u32 	%rd13, %r111, 4;
	add.s64 	%rd14, %rd12, %rd13;
	ld.global.u32 	%r112, [%rd14+8];
	shl.b32 	%r113, %r112, 3;
	mul.wide.s32 	%rd15, %r113, 4;
	add.s64 	%rd3, %rd11, %rd15;
	mov.u32 	%r1, %tid.x;
	ld.global.u32 	%r2, [%rd14];
	add.s32 	%r272, %r2, %r1;
	ld.global.u32 	%r4, [%rd14+4];
	ld.global.u32 	%r5, [%rd3+16];
	setp.ge.s32 	%p1, %r272, %r4;
	mov.b32 	%r260, 0;
	mov.u32 	%r261, %r260;
	@%p1 bra 	$L__BB0_14;
	add.s32 	%r116, %r272, 256;
	max.s32 	%r117, %r4, %r116;
	not.b32 	%r118, %r1;
	add.s32 	%r119, %r117, %r118;
	sub.s32 	%r6, %r119, %r2;
	shr.u32 	%r120, %r6, 8;
	add.s32 	%r7, %r120, 1;
	and.b32  	%r8, %r7, 7;
	setp.lt.u32 	%p2, %r6, 1792;
	mov.b32 	%r261, 0;
	mov.u32 	%r247, %r272;
	mov.u32 	%r260, %r261;
	@%p2 bra 	$L__BB0_4;
	and.b32  	%r122, %r7, 33554424;
	neg.s32 	%r241, %r122;
	add.s64 	%rd4, %rd1, 4096;
	mov.b32 	%r261, 0;
	mov.u32 	%r247, %r272;
$L__BB0_3:
	.pragma "nounroll";
	mul.wide.s32 	%rd16, %r247, 4;
	add.s64 	%rd17, %rd4, %rd16;
	ld.global.u32 	%r123, [%rd17+-4096];
	setp.lt.s32 	%p3, %r123, %r5;
	setp.gt.s32 	%p4, %r123, %r5;
	selp.u32 	%r124, 1, 0, %p3;
	add.s32 	%r125, %r260, %r124;
	selp.u32 	%r126, 1, 0, %p4;
	add.s32 	%r127, %r261, %r126;
	ld.global.u32 	%r128, [%rd17+-3072];
	setp.lt.s32 	%p5, %r128, %r5;
	setp.gt.s32 	%p6, %r128, %r5;
	selp.u32 	%r129, 1, 0, %p5;
	add.s32 	%r130, %r125, %r129;
	selp.u32 	%r131, 1, 0, %p6;
	add.s32 	%r132, %r127, %r131;
	ld.global.u32 	%r133, [%rd17+-2048];
	setp.lt.s32 	%p7, %r133, %r5;
	setp.gt.s32 	%p8, %r133, %r5;
	selp.u32 	%r134, 1, 0, %p7;
	add.s32 	%r135, %r130, %r134;
	selp.u32 	%r136, 1, 0, %p8;
	add.s32 	%r137, %r132, %r136;
	ld.global.u32 	%r138, [%rd17+-1024];
	setp.lt.s32 	%p9, %r138, %r5;
	setp.gt.s32 	%p10, %r138, %r5;
	selp.u32 	%r139, 1, 0, %p9;
	add.s32 	%r140, %r135, %r139;
	selp.u32 	%r141, 1, 0, %p10;
	add.s32 	%r142, %r137, %r141;
	ld.global.u32 	%r143, [%rd17];
	setp.lt.s32 	%p11, %r143, %r5;
	setp.gt.s32 	%p12, %r143, %r5;
	selp.u32 	%r144, 1, 0, %p11;
	add.s32 	%r145, %r140, %r144;
	selp.u32 	%r146, 1, 0, %p12;
	add.s32 	%r147, %r142, %r146;
	ld.global.u32 	%r148, [%rd17+1024];
	setp.lt.s32 	%p13, %r148, %r5;
	setp.gt.s32 	%p14, %r148, %r5;
	selp.u32 	%r149, 1, 0, %p13;
	add.s32 	%r150, %r145, %r149;
	selp.u32 	%r151, 1, 0, %p14;
	add.s32 	%r152, %r147, %r151;
	ld.global.u32 	%r153, [%rd17+2048];
	setp.lt.s32 	%p15, %r153, %r5;
	setp.gt.s32 	%p16, %r153, %r5;
	selp.u32 	%r154, 1, 0, %p15;
	add.s32 	%r155, %r150, %r154;
	selp.u32 	%r156, 1, 0, %p16;
	add.s32 	%r157, %r152, %r156;
	ld.global.u32 	%r158, [%rd17+3072];
	setp.lt.s32 	%p17, %r158, %r5;
	setp.gt.s32 	%p18, %r158, %r5;
	selp.u32 	%r159, 1, 0, %p17;
	add.s32 	%r260, %r155, %r159;
	selp.u32 	%r160, 1, 0, %p18;
	add.s32 	%r261, %r157, %r160;
	add.s32 	%r247, %r247, 2048;
	add.s32 	%r241, %r241, 8;
	setp.ne.s32 	%p19, %r241, 0;
	@%p19 bra 	$L__BB0_3;
$L__BB0_4:
	setp.eq.s32 	%p20, %r8, 0;
	@%p20 bra 	$L__BB0_14;
	setp.lt.u32 	%p21, %r8, 4;
	@%p21 bra 	$L__BB0_7;
	mul.wide.s32 	%rd18, %r247, 4;
	add.s64 	%rd19, %rd1, %rd18;
	ld.global.u32 	%r162, [%rd19];
	setp.lt.s32 	%p22, %r162, %r5;
	setp.gt.s32 	%p23, %r162, %r5;
	selp.u32 	%r163, 1, 0, %p22;
	add.s32 	%r164, %r260, %r163;
	selp.u32 	%r165, 1, 0, %p23;
	add.s32 	%r166, %r261, %r165;
	ld.global.u32 	%r167, [%rd19+1024];
	setp.lt.s32 	%p24, %r167, %r5;
	setp.gt.s32 	%p25, %r167, %r5;
	selp.u32 	%r168, 1, 0, %p24;
	add.s32 	%r169, %r164, %r168;
	selp.u32 	%r170, 1, 0, %p25;
	add.s32 	%r171, %r166, %r170;
	ld.global.u32 	%r172, [%rd19+2048];
	setp.lt.s32 	%p26, %r172, %r5;
	setp.gt.s32 	%p27, %r172, %r5;
	selp.u32 	%r173, 1, 0, %p26;
	add.s32 	%r174, %r169, %r173;
	selp.u32 	%r175, 1, 0, %p27;
	add.s32 	%r176, %r171, %r175;
	ld.global.u32 	%r177, [%rd19+3072];
	setp.lt.s32 	%p28, %r177, %r5;
	setp.gt.s32 	%p29, %r177, %r5;
	selp.u32 	%r178, 1, 0, %p28;
	add.s32 	%r260, %r174, %r178;
	selp.u32 	%r179, 1, 0, %p29;
	add.s32 	%r261, %r176, %r179;
	add.s32 	%r247, %r247, 1024;
$L__BB0_7:
	and.b32  	%r181, %r7, 3;
	setp.eq.s32 	%p30, %r181, 0;
	@%p30 bra 	$L__BB0_14;
	setp.eq.s32 	%p31, %r181, 1;
	@%p31 bra 	$L__BB0_10;
	mul.wide.s32 	%rd20, %r247, 4;
	add.s64 	%rd21, %rd1, %rd20;
	ld.global.u32 	%r182, [%rd21];
	setp.lt.s32 	%p32, %r182, %r5;
	setp.gt.s32 	%p33, %r182, %r5;
	selp.u32 	%r183, 1, 0, %p32;
	add.s32 	%r184, %r260, %r183;
	selp.u32 	%r185, 1, 0, %p33;
	add.s32 	%r186, %r261, %r185;
	ld.global.u32 	%r187, [%rd21+1024];
	setp.lt.s32 	%p34, %r187, %r5;
	setp.gt.s32 	%p35, %r187, %r5;
	selp.u32 	%r188, 1, 0, %p34;
	add.s32 	%r260, %r184, %r188;
	selp.u32 	%r189, 1, 0, %p35;
	add.s32 	%r261, %r186, %r189;
	add.s32 	%r247, %r247, 512;
$L__BB0_10:
	and.b32  	%r190, %r6, 256;
	setp.ne.s32 	%p36, %r190, 0;
	@%p36 bra 	$L__BB0_14;
	mul.wide.s32 	%rd22, %r247, 4;
	add.s64 	%rd23, %rd1, %rd22;
	ld.global.u32 	%r39, [%rd23];
	setp.lt.s32 	%p37, %r39, %r5;
	@%p37 bra 	$L__BB0_13;
	setp.gt.s32 	%p38, %r39, %r5;
	selp.u32 	%r191, 1, 0, %p38;
	add.s32 	%r261, %r261, %r191;
	bra.uni 	$L__BB0_14;
$L__BB0_13:
	add.s32 	%r260, %r260, 1;
$L__BB0_14:
	shl.b32 	%r192, %r1, 2;
	mov.u32 	%r193, _ZZ16partition_kernelPiS_S_S_E3lcs;
	add.s32 	%r44, %r193, %r192;
	st.shared.u32 	[%r44], %r260;
	mov.u32 	%r194, _ZZ16partition_kernelPiS_S_S_E3gcs;
	add.s32 	%r45, %r194, %r192;
	st.shared.u32 	[%r45], %r261;
	bar.sync 	0;
	setp.ne.s32 	%p39, %r1, 0;
	@%p39 bra 	$L__BB0_19;
	ld.shared.u32 	%r265, [_ZZ16partition_kernelPiS_S_S_E3lcs];
	ld.shared.u32 	%r264, [_ZZ16partition_kernelPiS_S_S_E3gcs];
	mov.b32 	%r198, 0;
	st.shared.u32 	[_ZZ16partition_kernelPiS_S_S_E3gcs], %r198;
	st.shared.u32 	[_ZZ16partition_kernelPiS_S_S_E3lcs], %r198;
	add.s32 	%r262, %r194, 16;
	mov.b32 	%r263, 8;
$L__BB0_16:
	add.s32 	%r52, %r193, %r263;
	ld.shared.u32 	%r200, [%r52+-4];
	st.shared.u32 	[%r52+-4], %r265;
	add.s32 	%r201, %r200, %r265;
	ld.shared.u32 	%r202, [%r262+-12];
	st.shared.u32 	[%r262+-12], %r264;
	add.s32 	%r203, %r202, %r264;
	ld.shared.u32 	%r204, [%r52];
	st.shared.u32 	[%r52], %r201;
	add.s32 	%r205, %r204, %r201;
	ld.shared.u32 	%r206, [%r262+-8];
	st.shared.u32 	[%r262+-8], %r203;
	add.s32 	%r207, %r206, %r203;
	ld.shared.u32 	%r208, [%r52+4];
	st.shared.u32 	[%r52+4], %r205;
	add.s32 	%r53, %r208, %r205;
	ld.shared.u32 	%r209, [%r262+-4];
	st.shared.u32 	[%r262+-4], %r207;
	add.s32 	%r54, %r209, %r207;
	setp.eq.s32 	%p40, %r263, 1016;
	@%p40 bra 	$L__BB0_18;
	ld.shared.u32 	%r210, [%r52+8];
	st.shared.u32 	[%r52+8], %r53;
	add.s32 	%r265, %r210, %r53;
	ld.shared.u32 	%r211, [%r262];
	st.shared.u32 	[%r262], %r54;
	add.s32 	%r264, %r211, %r54;
	add.s32 	%r263, %r263, 16;
	add.s32 	%r262, %r262, 16;
	bra.uni 	$L__BB0_16;
$L__BB0_18:
	atom.global.add.u32 	%r212, [%rd3+8], %r53;
	st.shared.u32 	[_ZZ16partition_kernelPiS_S_S_E2lo], %r212;
	neg.s32 	%r213, %r54;
	atom.global.add.u32 	%r214, [%rd3+12], %r213;
	sub.s32 	%r215, %r214, %r54;
	st.shared.u32 	[_ZZ16partition_kernelPiS_S_S_E2go], %r215;
$L__BB0_19:
	setp.ge.s32 	%p41, %r272, %r4;
	bar.sync 	0;
	ld.shared.u32 	%r216, [_ZZ16partition_kernelPiS_S_S_E2lo];
	ld.shared.u32 	%r217, [%r44];
	add.s32 	%r277, %r217, %r216;
	ld.shared.u32 	%r218, [_ZZ16partition_kernelPiS_S_S_E2go];
	ld.shared.u32 	%r219, [%r45];
	add.s32 	%r285, %r219, %r218;
	@%p41 bra 	$L__BB0_46;
	add.s32 	%r220, %r272, 256;
	max.s32 	%r221, %r4, %r220;
	not.b32 	%r222, %r1;
	add.s32 	%r223, %r221, %r222;
	sub.s32 	%r61, %r223, %r2;
	and.b32  	%r224, %r61, 768;
	setp.eq.s32 	%p42, %r224, 768;
	@%p42 bra 	$L__BB0_27;
	shr.u32 	%r225, %r61, 8;
	add.s32 	%r226, %r225, 1;
	and.b32  	%r227, %r226, 3;
	neg.s32 	%r266, %r227;
$L__BB0_22:
	.pragma "nounroll";
	mul.wide.s32 	%rd24, %r272, 4;
	add.s64 	%rd25, %rd1, %rd24;
	ld.global.u32 	%r67, [%rd25];
	setp.lt.s32 	%p43, %r67, %r5;
	@%p43 bra 	$L__BB0_25;
	setp.le.s32 	%p44, %r67, %r5;
	@%p44 bra 	$L__BB0_26;
	add.s32 	%r68, %r285, 1;
	mul.wide.s32 	%rd26, %r285, 4;
	add.s64 	%rd27, %rd2, %rd26;
	st.global.u32 	[%rd27], %r67;
	mov.u32 	%r285, %r68;
	bra.uni 	$L__BB0_26;
$L__BB0_25:
	add.s32 	%r69, %r277, 1;
	mul.wide.s32 	%rd28, %r277, 4;
	add.s64 	%rd29, %rd2, %rd28;
	st.global.u32 	[%rd29], %r67;
	mov.u32 	%r277, %r69;
$L__BB0_26:
	add.s32 	%r272, %r272, 256;
	add.s32 	%r266, %r266, 1;
	setp.ne.s32 	%p45, %r266, 0;
	@%p45 bra 	$L__BB0_22;
$L__BB0_27:
	setp.lt.u32 	%p46, %r61, 768;
	@%p46 bra 	$L__BB0_46;
	add.s64 	%rd5, %rd1, 2048;
$L__BB0_29:
	mul.wide.s32 	%rd30, %r272, 4;
	add.s64 	%rd6, %rd5, %rd30;
	ld.global.u32 	%r80, [%rd6+-2048];
	setp.ge.s32 	%p47, %r80, %r5;
	@%p47 bra 	$L__BB0_31;
	add.s32 	%r81, %r277, 1;
	mul.wide.s32 	%rd33, %r277, 4;
	add.s64 	%rd34, %rd2, %rd33;
	st.global.u32 	[%rd34], %r80;
	mov.u32 	%r277, %r81;
	bra.uni 	$L__BB0_33;
$L__BB0_31:
	setp.le.s32 	%p48, %r80, %r5;
	@%p48 bra 	$L__BB0_33;
	add.s32 	%r82, %r285, 1;
	mul.wide.s32 	%rd31, %r285, 4;
	add.s64 	%rd32, %rd2, %rd31;
	st.global.u32 	[%rd32], %r80;
	mov.u32 	%r285, %r82;
$L__BB0_33:
	ld.global.u32 	%r85, [%rd6+-1024];
	setp.lt.s32 	%p49, %r85, %r5;
	@%p49 bra 	$L__BB0_36;
	setp.le.s32 	%p50, %r85, %r5;
	@%p50 bra 	$L__BB0_37;
	add.s32 	%r86, %r285, 1;
	mul.wide.s32 	%rd35, %r285, 4;
	add.s64 	%rd36, %rd2, %rd35;
	st.global.u32 	[%rd36], %r85;
	mov.u32 	%r285, %r86;
	bra.uni 	$L__BB0_37;
$L__BB0_36:
	add.s32 	%r87, %r277, 1;
	mul.wide.s32 	%rd37, %r277, 4;
	add.s64 	%rd38, %rd2, %rd37;
	st.global.u32 	[%rd38], %r85;
	mov.u32 	%r277, %r87;
$L__BB0_37:
	ld.global.u32 	%r90, [%rd6];
	setp.lt.s32 	%p51, %r90, %r5;
	@%p51 bra 	$L__BB0_40;
	setp.le.s32 	%p52, %r90, %r5;
	@%p52 bra 	$L__BB0_41;
	add.s32 	%r91, %r285, 1;
	mul.wide.s32 	%rd39, %r285, 4;
	add.s64 	%rd40, %rd2, %rd39;
	st.global.u32 	[%rd40], %r90;
	mov.u32 	%r285, %r91;
	bra.uni 	$L__BB0_41;
$L__BB0_40:
	add.s32 	%r92, %r277, 1;
	mul.wide.s32 	%rd41, %r277, 4;
	add.s64 	%rd42, %rd2, %rd41;
	st.global.u32 	[%rd42], %r90;
	mov.u32 	%r277, %r92;
$L__BB0_41:
	ld.global.u32 	%r95, [%rd6+1024];
	setp.lt.s32 	%p53, %r95, %r5;
	@%p53 bra 	$L__BB0_44;
	setp.le.s32 	%p54, %r95, %r5;
	@%p54 bra 	$L__BB0_45;
	add.s32 	%r96, %r285, 1;
	mul.wide.s32 	%rd43, %r285, 4;
	add.s64 	%rd44, %rd2, %rd43;
	st.global.u32 	[%rd44], %r95;
	mov.u32 	%r285, %r96;
	bra.uni 	$L__BB0_45;
$L__BB0_44:
	add.s32 	%r97, %r277, 1;
	mul.wide.s32 	%rd45, %r277, 4;
	add.s64 	%rd46, %rd2, %rd45;
	st.global.u32 	[%rd46], %r95;
	mov.u32 	%r277, %r97;
$L__BB0_45:
	add.s32 	%r272, %r272, 1024;
	setp.lt.s32 	%p55, %r272, %r4;
	@%p55 bra 	$L__BB0_29;
$L__BB0_46:
	setp.ne.s32 	%p56, %r1, 0;
	@%p56 bra 	$L__BB0_52;
	atom.global.add.u32 	%r228, [%rd3+24], -1;
	setp.ne.s32 	%p57, %r228, 1;
	@%p57 bra 	$L__BB0_52;
	ld.global.u32 	%r286, [%rd3+8];
	ld.global.u32 	%r287, [%rd3+12];
	setp.ge.s32 	%p58, %r286, %r287;
	@%p58 bra 	$L__BB0_51;
$L__BB0_49:
	mul.wide.s32 	%rd47, %r286, 4;
	add.s64 	%rd48, %rd2, %rd47;
	st.global.u32 	[%rd48], %r5;
	add.s32 	%r286, %r286, 1;
	ld.global.u32 	%r287, [%rd3+12];
	setp.lt.s32 	%p59, %r286, %r287;
	@%p59 bra 	$L__BB0_49;
	ld.global.u32 	%r286, [%rd3+8];
$L__BB0_51:
	ld.global.u32 	%r229, [%rd3];
	add.s32 	%r230, %r286, %r229;
	shr.u32 	%r231, %r230, 31;
	add.s32 	%r232, %r230, %r231;
	shr.s32 	%r233, %r232, 1;
	mul.wide.s32 	%rd49, %r233, 4;
	add.s64 	%rd50, %rd2, %rd49;
	ld.global.u32 	%r234, [%rd50];
	st.global.u32 	[%rd3+16], %r234;
	ld.global.u32 	%r235, [%rd3+4];
	add.s32 	%r236, %r235, %r287;
	shr.u32 	%r237, %r236, 31;
	add.s32 	%r238, %r236, %r237;
	shr.s32 	%r239, %r238, 1;
	mul.wide.s32 	%rd51, %r239, 4;
	add.s64 	%rd52, %rd2, %rd51;
	ld.global.u32 	%r240, [%rd52];
	st.global.u32 	[%rd3+20], %r240;
$L__BB0_52:
	ret;

}


// ===== COMPILED SASS (sm_100) =====

	.target	sm_100

	.elftype	@"ET_EXEC"


//--------------------- .note.nv.tkinfo           --------------------------
	.section	.note.nv.tkinfo,"",@"SHT_NOTE"
	.sectionflags	@"SHF_NOTE_NV_TKINFO"
	.tkinfo
        /*0018*/ 	.word	0x00000002
        /*0030*/ 	.string	""
        /*0030*/ 	.string	"ptxas"
        /*0030*/ 	.string	"Cuda compilation tools, release 13.0, V13.0.88"
        /*0030*/ 	.string	"Build cuda_13.0.r13.0/compiler.36424714_0"
        /*0030*/ 	.string	"-arch sm_100 -m 64 "



//--------------------- .note.nv.cuinfo           --------------------------
	.section	.note.nv.cuinfo,"",@"SHT_NOTE"
	.sectionflags	@"SHF_NOTE_NV_CUINFO"
        /*0018*/ 	.short	0x0002
        /*001a*/ 	.short	0x0064
        /*001c*/ 	.short	0x0082
	.zero		2


//--------------------- .nv.info                  --------------------------
	.section	.nv.info,"",@"SHT_CUDA_INFO"
	.align	4


	//----- nvinfo : EIATTR_REGCOUNT
	.align		4
        /*0000*/ 	.byte	0x04, 0x2f
        /*0002*/ 	.short	(.L_1 - .L_0)
	.align		4
.L_0:
        /*0004*/ 	.word	index@(_Z16partition_kernelPiS_S_S_)
        /*0008*/ 	.word	0x0000001f


	//----- nvinfo : EIATTR_FRAME_SIZE
	.align		4
.L_1:
        /*000c*/ 	.byte	0x04, 0x11
        /*000e*/ 	.short	(.L_3 - .L_2)
	.align		4
.L_2:
        /*0010*/ 	.word	index@(_Z16partition_kernelPiS_S_S_)
        /*0014*/ 	.word	0x00000000


	//----- nvinfo : EIATTR_MIN_STACK_SIZE
	.align		4
.L_3:
        /*0018*/ 	.byte	0x04, 0x12
        /*001a*/ 	.short	(.L_5 - .L_4)
	.align		4
.L_4:
        /*001c*/ 	.word	index@(_Z16partition_kernelPiS_S_S_)
        /*0020*/ 	.word	0x00000000
.L_5:


//--------------------- .nv.compat                --------------------------
	.section	.nv.compat,"",@"SHT_CUDA_COMPAT_INFO"
	.align	4
        /*0000*/ 	.byte	0x02, 0x09, 0x00, 0x00, 0x02, 0x02, 0x01, 0x00, 0x02, 0x05, 0x05, 0x00, 0x03, 0x07, 0x01, 0x01
        /*0010*/ 	.byte	0x02, 0x03, 0x00, 0x00, 0x02, 0x06, 0x01, 0x00, 0x04, 0x0b, 0x08, 0x00, 0x09, 0x00, 0x00, 0x00
        /*0020*/ 	.byte	0x00, 0x00, 0x00, 0x00


//--------------------- .nv.info._Z16partition_kernelPiS_S_S_ --------------------------
	.section	.nv.info._Z16partition_kernelPiS_S_S_,"",@"SHT_CUDA_INFO"
	.sectionflags	@""
	.align	4


	//----- nvinfo : EIATTR_CUDA_API_VERSION
	.align		4
        /*0000*/ 	.byte	0x04, 0x37
        /*0002*/ 	.short	(.L_7 - .L_6)
.L_6:
        /*0004*/ 	.word	0x00000082


	//----- nvinfo : EIATTR_KPARAM_INFO
	.align		4
.L_7:
        /*0008*/ 	.byte	0x04, 0x17
        /*000a*/ 	.short	(.L_9 - .L_8)
.L_8:
        /*000c*/ 	.word	0x00000000
        /*0010*/ 	.short	0x0003
        /*0012*/ 	.short	0x0018
        /*0014*/ 	.byte	0x00, 0xf5, 0x21, 0x00


	//----- nvinfo : EIATTR_KPARAM_INFO
	.align		4
.L_9:
        /*0018*/ 	.byte	0x04, 0x17
        /*001a*/ 	.short	(.L_11 - .L_10)
.L_10:
        /*001c*/ 	.word	0x00000000
        /*0020*/ 	.short	0x0002
        /*0022*/ 	.short	0x0010
        /*0024*/ 	.byte	0x00, 0xf5, 0x21, 0x00


	//----- nvinfo : EIATTR_KPARAM_INFO
	.align		4
.L_11:
        /*0028*/ 	.byte	0x04, 0x17
        /*002a*/ 	.short	(.L_13 - .L_12)
.L_12:
        /*002c*/ 	.word	0x00000000
        /*0030*/ 	.short	0x0001
        /*0032*/ 	.short	0x0008
        /*0034*/ 	.byte	0x00, 0xf5, 0x21, 0x00


	//----- nvinfo : EIATTR_KPARAM_INFO
	.align		4
.L_13:
        /*0038*/ 	.byte	0x04, 0x17
        /*003a*/ 	.short	(.L_15 - .L_14)
.L_14:
        /*003c*/ 	.word	0x00000000
        /*0040*/ 	.short	0x0000
        /*0042*/ 	.short	0x0000
        /*0044*/ 	.byte	0x00, 0xf5, 0x21, 0x00


	//----- nvinfo : EIATTR_SPARSE_MMA_MASK
	.align		4
.L_15:
        /*0048*/ 	.byte	0x03, 0x50
        /*004a*/ 	.short	0x0000


	//----- nvinfo : EIATTR_MAXREG_COUNT
	.align		4
        /*004c*/ 	.byte	0x03, 0x1b
        /*004e*/ 	.short	0x00ff


	//----- nvinfo : EIATTR_NUM_BARRIERS
	.align		4
        /*0050*/ 	.byte	0x02, 0x4c
        /*0052*/ 	.byte	0x01
	.zero		1


	//----- nvinfo : EIATTR_MERCURY_ISA_VERSION
	.align		4
        /*0054*/ 	.byte	0x03, 0x5f
        /*0056*/ 	.short	0x0101


	//----- nvinfo : EIATTR_VRC_CTA_INIT_COUNT
	.align		4
        /*0058*/ 	.byte	0x02, 0x4a
	.zero		1
	.zero		1


	//----- nvinfo : EIATTR_EXIT_INSTR_OFFSETS
	.align		4
        /*005c*/ 	.byte	0x04, 0x1c
        /*005e*/ 	.short	(.L_17 - .L_16)


	//   ....[0]....
.L_16:
        /*0060*/ 	.word	0x00002270


	//   ....[1]....
        /*0064*/ 	.word	0x000022b0


	//   ....[2]....
        /*0068*/ 	.word	0x00002470


	//----- nvinfo : EIATTR_CRS_STACK_SIZE
	.align		4
.L_17:
        /*006c*/ 	.byte	0x04, 0x1e
        /*006e*/ 	.short	(.L_19 - .L_18)
.L_18:
        /*0070*/ 	.word	0x00000000


	//----- nvinfo : EIATTR_CBANK_PARAM_SIZE
	.align		4
.L_19:
        /*0074*/ 	.byte	0x03, 0x19
        /*0076*/ 	.short	0x0020


	//----- nvinfo : EIATTR_PARAM_CBANK
	.align		4
        /*0078*/ 	.byte	0x04, 0x0a
        /*007a*/ 	.short	(.L_21 - .L_20)
	.align		4
.L_20:
        /*007c*/ 	.word	index@(.nv.constant0._Z16partition_kernelPiS_S_S_)
        /*0080*/ 	.short	0x0380
        /*0082*/ 	.short	0x0020


	//----- nvinfo : EIATTR_SW_WAR
	.align		4
.L_21:
        /*0084*/ 	.byte	0x04, 0x36
        /*0086*/ 	.short	(.L_23 - .L_22)
.L_22:
        /*0088*/ 	.word	0x00000008
.L_23:


//--------------------- .nv.callgraph             --------------------------
	.section	.nv.callgraph,"",@"SHT_CUDA_CALLGRAPH"
	.align	4
	.sectionentsize	8
	.align		4
        /*0000*/ 	.word	0x00000000
	.align		4
        /*0004*/ 	.word	0xffffffff
	.align		4
        /*0008*/ 	.word	0x00000000
	.align		4
        /*000c*/ 	.word	0xfffffffe
	.align		4
        /*0010*/ 	.word	0x00000000
	.align		4
        /*0014*/ 	.word	0xfffffffd
	.align		4
        /*0018*/ 	.word	0x00000000
	.align		4
        /*001c*/ 	.word	0xfffffffc


//--------------------- .text._Z16partition_kernelPiS_S_S_ --------------------------
	.section	.text._Z16partition_kernelPiS_S_S_,"ax",@progbits
	.align	128
        .global         _Z16partition_kernelPiS_S_S_
        .type           _Z16partition_kernelPiS_S_S_,@function
        .size           _Z16partition_kernelPiS_S_S_,(.L_x_35 - _Z16partition_kernelPiS_S_S_)
        .other          _Z16partition_kernelPiS_S_S_,@"STO_CUDA_ENTRY STV_DEFAULT"
_Z16partition_kernelPiS_S_S_:
.text._Z16partition_kernelPiS_S_S_:
[----:B------:R-:W-:Y:S01]  /*0000*/  LDC R1, c[0x0][0x37c] ;  /* 0x0000df00ff017b82 */ /* 0x000fe20000000800 */
[----:B------:R-:W0:Y:S07]  /*0010*/  S2R R3, SR_CTAID.X ;  /* 0x0000000000037919 */ /* 0x000e2e0000002500 */
[----:B------:R-:W1:Y:S01]  /*0020*/  LDC.64 R8, c[0x0][0x390] ;  /* 0x0000e400ff087b82 */ /* 0x000e620000000a00 */
[----:B------:R-:W2:Y:S01]  /*0030*/  LDCU.64 UR8, c[0x0][0x358] ;  /* 0x00006b00ff0877ac */ /* 0x000ea20008000a00 */
[----:B0-----:R-:W-:-:S04]  /*0040*/  IMAD.SHL.U32 R3, R3, 0x4, RZ ;  /* 0x0000000403037824 */ /* 0x001fc800078e00ff */
[----:B-1----:R-:W-:Y:S02]  /*0050*/  IMAD.WIDE.U32 R8, R3, 0x4, R8 ;  /* 0x0000000403087825 */ /* 0x002fe400078e0008 */
[----:B------:R-:W0:Y:S03]  /*0060*/  LDC.64 R2, c[0x0][0x398] ;  /* 0x0000e600ff027b82 */ /* 0x000e260000000a00 */
[----:B--2---:R-:W2:Y:S04]  /*0070*/  LDG.E R0, desc[UR8][R8.64+0x8] ;  /* 0x0000080808007981 */ /* 0x004ea8000c1e1900 */
[----:B------:R-:W3:Y:S04]  /*0080*/  LDG.E R13, desc[UR8][R8.64] ;  /* 0x00000008080d7981 */ /* 0x000ee8000c1e1900 */
[----:B------:R-:W4:Y:S01]  /*0090*/  LDG.E R7, desc[UR8][R8.64+0x4] ;  /* 0x0000040808077981 */ /* 0x000f22000c1e1900 */
[----:B------:R-:W3:Y:S01]  /*00a0*/  S2R R4, SR_TID.X ;  /* 0x0000000000047919 */ /* 0x000ee20000002100 */
[----:B--2---:R-:W-:-:S04]  /*00b0*/  IMAD.SHL.U32 R5, R0, 0x8, RZ ;  /* 0x0000000800057824 */ /* 0x004fc800078e00ff */
[----:B0-----:R-:W-:-:S05]  /*00c0*/  IMAD.WIDE R2, R5, 0x4, R2 ;  /* 0x0000000405027825 */ /* 0x001fca00078e0202 */
[----:B------:R0:W5:Y:S01]  /*00d0*/  LDG.E R5, desc[UR8][R2.64+0x10] ;  /* 0x0000100802057981 */ /* 0x000162000c1e1900 */
[----:B---3--:R-:W-:Y:S01]  /*00e0*/  IADD3 R0, PT, PT, R13, R4, RZ ;  /* 0x000000040d007210 */ /* 0x008fe20007ffe0ff */
[----:B------:R-:W-:Y:S01]  /*00f0*/  BSSY.RECONVERGENT B0, `(.L_x_0) ;  /* 0x000009c000007945 */ /* 0x000fe20003800200 */
[----:B------:R-:W-:Y:S02]  /*0100*/  IMAD.MOV.U32 R6, RZ, RZ, RZ ;  /* 0x000000ffff067224 */ /* 0x000fe400078e00ff */
[----:B----4-:R-:W-:Y:S01]  /*0110*/  ISETP.GE.AND P0, PT, R0, R7, PT ;  /* 0x000000070000720c */ /* 0x010fe20003f06270 */
[----:B------:R-:W-:-:S12]  /*0120*/  IMAD.MOV.U32 R12, RZ, RZ, RZ ;  /* 0x000000ffff0c7224 */ /* 0x000fd800078e00ff */
[----:B0-----:R-:W-:Y:S05]  /*0130*/  @P0 BRA `(.L_x_1) ;  /* 0x00000008005c0947 */ /* 0x001fea0003800000 */
[----:B------:R-:W-:Y:S01]  /*0140*/  VIADDMNMX R14, R0, 0x100, R7, !PT ;  /* 0x00000100000e7846 */ /* 0x000fe20007800107 */
[----:B------:R-:W-:Y:S01]  /*0150*/  BSSY.RECONVERGENT B1, `(.L_x_2) ;  /* 0x000004f000017945 */ /* 0x000fe20003800200 */
[----:B------:R-:W-:Y:S01]  /*0160*/  LOP3.LUT R6, RZ, R4, RZ, 0x33, !PT ;  /* 0x00000004ff067212 */ /* 0x000fe200078e33ff */
[----:B------:R-:W-:Y:S02]  /*0170*/  HFMA2 R12, -RZ, RZ, 0, 0 ;  /* 0x00000000ff0c7431 */ /* 0x000fe400000001ff */
[----:B------:R-:W-:Y:S01]  /*0180*/  IMAD.MOV.U32 R15, RZ, RZ, R0 ;  /* 0x000000ffff0f7224 */ /* 0x000fe200078e0000 */
[----:B------:R-:W-:Y:S01]  /*0190*/  IADD3 R14, PT, PT, -R13, R14, R6 ;  /* 0x0000000e0d0e7210 */ /* 0x000fe20007ffe106 */
[----:B------:R-:W-:-:S03]  /*01a0*/  IMAD.MOV.U32 R6, RZ, RZ, RZ ;  /* 0x000000ffff067224 */ /* 0x000fc600078e00ff */
[C---:B------:R-:W-:Y:S02]  /*01b0*/  ISETP.GE.U32.AND P1, PT, R14.reuse, 0x700, PT ;  /* 0x000007000e00780c */ /* 0x040fe40003f26070 */
[----:B------:R-:W-:-:S04]  /*01c0*/  LEA.HI R16, R14, 0x1, RZ, 0x18 ;  /* 0x000000010e107811 */ /* 0x000fc800078fc0ff */
[----:B------:R-:W-:-:S04]  /*01d0*/  LOP3.LUT R25, R16, 0x7, RZ, 0xc0, !PT ;  /* 0x0000000710197812 */ /* 0x000fc800078ec0ff */
[----:B------:R-:W-:-:S03]  /*01e0*/  ISETP.NE.AND P0, PT, R25, RZ, PT ;  /* 0x000000ff1900720c */ /* 0x000fc60003f05270 */
[----:B------:R-:W-:Y:S10]  /*01f0*/  @!P1 BRA `(.L_x_3) ;  /* 0x0000000400109947 */ /* 0x000ff40003800000 */
[----:B------:R-:W0:Y:S01]  /*0200*/  LDC.64 R8, c[0x0][0x388] ;  /* 0x0000e200ff087b82 */ /* 0x000e220000000a00 */
[----:B------:R-:W-:Y:S01]  /*0210*/  LOP3.LUT R17, R16, 0x1fffff8, RZ, 0xc0, !PT ;  /* 0x01fffff810117812 */ /* 0x000fe200078ec0ff */
[----:B------:R-:W-:Y:S01]  /*0220*/  IMAD.MOV.U32 R15, RZ, RZ, R0 ;  /* 0x000000ffff0f7224 */ /* 0x000fe200078e0000 */
[----:B------:R-:W-:Y:S02]  /*0230*/  MOV R12, RZ ;  /* 0x000000ff000c7202 */ /* 0x000fe40000000f00 */
[----:B------:R-:W-:Y:S02]  /*0240*/  IADD3 R17, PT, PT, -R17, RZ, RZ ;  /* 0x000000ff11117210 */ /* 0x000fe40007ffe1ff */
[----:B0-----:R-:W-:-:S05]  /*0250*/  IADD3 R8, P1, PT, R8, 0x1000, RZ ;  /* 0x0000100008087810 */ /* 0x001fca0007f3e0ff */
[----:B------:R-:W-:-:S08]  /*0260*/  IMAD.X R9, RZ, RZ, R9, P1 ;  /* 0x000000ffff097224 */ /* 0x000fd000008e0609 */
.L_x_4:
[----:B------:R-:W-:-:S05]  /*0270*/  IMAD.WIDE R10, R15, 0x4, R8 ;  /* 0x000000040f0a7825 */ /* 0x000fca00078e0208 */
[----:B------:R-:W2:Y:S04]  /*0280*/  LDG.E R28, desc[UR8][R10.64+-0x1000] ;  /* 0xfff000080a1c7981 */ /* 0x000ea8000c1e1900 */
[----:B------:R-:W3:Y:S04]  /*0290*/  LDG.E R19, desc[UR8][R10.64+-0xc00] ;  /* 0xfff400080a137981 */ /* 0x000ee8000c1e1900 */
[----:B------:R-:W4:Y:S04]  /*02a0*/  LDG.E R23, desc[UR8][R10.64+-0x800] ;  /* 0xfff800080a177981 */ /* 0x000f28000c1e1900 */
[----:B------:R-:W4:Y:S04]  /*02b0*/  LDG.E R24, desc[UR8][R10.64+-0x400] ;  /* 0xfffc00080a187981 */ /* 0x000f28000c1e1900 */
[----:B------:R-:W4:Y:S04]  /*02c0*/  LDG.E R22, desc[UR8][R10.64] ;  /* 0x000000080a167981 */ /* 0x000f28000c1e1900 */
[----:B------:R-:W4:Y:S04]  /*02d0*/  LDG.E R20, desc[UR8][R10.64+0x400] ;  /* 0x000400080a147981 */ /* 0x000f28000c1e1900 */
[----:B------:R-:W4:Y:S04]  /*02e0*/  LDG.E R18, desc[UR8][R10.64+0x800] ;  /* 0x000800080a127981 */ /* 0x000f28000c1e1900 */
[----:B------:R0:W4:Y:S01]  /*02f0*/  LDG.E R26, desc[UR8][R10.64+0xc00] ;  /* 0x000c00080a1a7981 */ /* 0x000122000c1e1900 */
[----:B------:R-:W-:Y:S01]  /*0300*/  VIADD R21, R12, 0x1 ;  /* 0x000000010c157836 */ /* 0x000fe20000000000 */
[----:B------:R-:W-:Y:S01]  /*0310*/  IADD3 R17, PT, PT, R17, 0x8, RZ ;  /* 0x0000000811117810 */ /* 0x000fe20007ffe0ff */
[----:B------:R-:W-:Y:S01]  /*0320*/  VIADD R15, R15, 0x800 ;  /* 0x000008000f0f7836 */ /* 0x000fe20000000000 */
[----:B--2--5:R-:W-:-:S02]  /*0330*/  ISETP.GT.AND P1, PT, R28, R5, PT ;  /* 0x000000051c00720c */ /* 0x024fc40003f24270 */
[-C--:B------:R-:W-:Y:S02]  /*0340*/  ISETP.GE.AND P2, PT, R28, R5.reuse, PT ;  /* 0x000000051c00720c */ /* 0x080fe40003f46270 */
[CC--:B---3--:R-:W-:Y:S02]  /*0350*/  ISETP.GE.AND P3, PT, R19.reuse, R5.reuse, PT ;  /* 0x000000051300720c */ /* 0x0c8fe40003f66270 */
[----:B------:R-:W-:Y:S01]  /*0360*/  ISETP.GT.AND P4, PT, R19, R5, PT ;  /* 0x000000051300720c */ /* 0x000fe20003f84270 */
[----:B------:R-:W-:-:S06]  /*0370*/  VIADD R19, R6, 0x1 ;  /* 0x0000000106137836 */ /* 0x000fcc0000000000 */
[----:B------:R-:W-:Y:S01]  /*0380*/  @!P1 IMAD.MOV R21, RZ, RZ, R12 ;  /* 0x000000ffff159224 */ /* 0x000fe200078e020c */
[CC--:B----4-:R-:W-:Y:S02]  /*0390*/  ISETP.GE.AND P1, PT, R23.reuse, R5.reuse, PT ;  /* 0x000000051700720c */ /* 0x0d0fe40003f26270 */
[----:B------:R-:W-:Y:S02]  /*03a0*/  @P2 IADD3 R19, PT, PT, R6, RZ, RZ ;  /* 0x000000ff06132210 */ /* 0x000fe40007ffe0ff */
[-C--:B------:R-:W-:Y:S02]  /*03b0*/  ISETP.GT.AND P2, PT, R23, R5.reuse, PT ;  /* 0x000000051700720c */ /* 0x080fe40003f44270 */
[----:B0-----:R-:W-:Y:S01]  /*03c0*/  IADD3 R10, PT, PT, R21, 0x1, RZ ;  /* 0x00000001150a7810 */ /* 0x001fe20007ffe0ff */
[----:B------:R-:W-:Y:S02]  /*03d0*/  VIADD R6, R19, 0x1 ;  /* 0x0000000113067836 */ /* 0x000fe40000000000 */
[----:B------:R-:W-:Y:S01]  /*03e0*/  @P3 IMAD.MOV R6, RZ, RZ, R19 ;  /* 0x000000ffff063224 */ /* 0x000fe200078e0213 */
[CC--:B------:R-:W-:Y:S01]  /*03f0*/  ISETP.GE.AND P3, PT, R24.reuse, R5.reuse, PT ;  /* 0x000000051800720c */ /* 0x0c0fe20003f66270 */
[----:B------:R-:W-:Y:S01]  /*0400*/  @!P4 IMAD.MOV R10, RZ, RZ, R21 ;  /* 0x000000ffff0ac224 */ /* 0x000fe200078e0215 */
[----:B------:R-:W-:-:S02]  /*0410*/  ISETP.GT.AND P4, PT, R24, R5, PT ;  /* 0x000000051800720c */ /* 0x000fc40003f84270 */
[----:B------:R-:W-:Y:S01]  /*0420*/  IADD3 R11, PT, PT, R6, 0x1, RZ ;  /* 0x00000001060b7810 */ /* 0x000fe20007ffe0ff */
[----:B------:R-:W-:Y:S01]  /*0430*/  @P1 IMAD.MOV R11, RZ, RZ, R6 ;  /* 0x000000ffff0b1224 */ /* 0x000fe200078e0206 */
[-C--:B------:R-:W-:Y:S01]  /*0440*/  ISETP.GT.AND P1, PT, R22, R5.reuse, PT ;  /* 0x000000051600720c */ /* 0x080fe20003f24270 */
[C---:B------:R-:W-:Y:S01]  /*0450*/  VIADD R12, R10.reuse, 0x1 ;  /* 0x000000010a0c7836 */ /* 0x040fe20000000000 */
[----:B------:R-:W-:Y:S01]  /*0460*/  @!P2 IADD3 R12, PT, PT, R10, RZ, RZ ;  /* 0x000000ff0a0ca210 */ /* 0x000fe20007ffe0ff */
[----:B------:R-:W-:Y:S01]  /*0470*/  VIADD R6, R11, 0x1 ;  /* 0x000000010b067836 */ /* 0x000fe20000000000 */
[----:B------:R-:W-:-:S03]  /*0480*/  ISETP.GE.AND P2, PT, R22, R5, PT ;  /* 0x000000051600720c */ /* 0x000fc60003f46270 */
[----:B------:R-:W-:Y:S01]  /*0490*/  VIADD R10, R12, 0x1 ;  /* 0x000000010c0a7836 */ /* 0x000fe20000000000 */
[----:B------:R-:W-:Y:S01]  /*04a0*/  @P3 IADD3 R6, PT, PT, R11, RZ, RZ ;  /* 0x000000ff0b063210 */ /* 0x000fe20007ffe0ff */
[----:B------:R-:W-:Y:S01]  /*04b0*/  @!P4 IMAD.MOV R10, RZ, RZ, R12 ;  /* 0x000000ffff0ac224 */ /* 0x000fe200078e020c */
[CC--:B------:R-:W-:Y:S02]  /*04c0*/  ISETP.GT.AND P3, PT, R20.reuse, R5.reuse, PT ;  /* 0x000000051400720c */ /* 0x0c0fe40003f64270 */
[-C--:B------:R-:W-:Y:S01]  /*04d0*/  ISETP.GE.AND P4, PT, R20, R5.reuse, PT ;  /* 0x000000051400720c */ /* 0x080fe20003f86270 */
[----:B------:R-:W-:Y:S01]  /*04e0*/  VIADD R11, R6, 0x1 ;  /* 0x00000001060b7836 */ /* 0x000fe20000000000 */
[----:B------:R-:W-:Y:S01]  /*04f0*/  IADD3 R12, PT, PT, R10, 0x1, RZ ;  /* 0x000000010a0c7810 */ /* 0x000fe20007ffe0ff */
[----:B------:R-:W-:Y:S01]  /*0500*/  @!P1 IMAD.MOV R12, RZ, RZ, R10 ;  /* 0x000000ffff0c9224 */ /* 0x000fe200078e020a */
[CC--:B------:R-:W-:Y:S01]  /*0510*/  ISETP.GT.AND P1, PT, R18.reuse, R5.reuse, PT ;  /* 0x000000051200720c */ /* 0x0c0fe20003f24270 */
[----:B------:R-:W-:Y:S01]  /*0520*/  @P2 IMAD.MOV R11, RZ, RZ, R6 ;  /* 0x000000ffff0b2224 */ /* 0x000fe200078e0206 */
[----:B------:R-:W-:Y:S01]  /*0530*/  ISETP.GE.AND P2, PT, R18, R5, PT ;  /* 0x000000051200720c */ /* 0x000fe20003f46270 */
[----:B------:R-:W-:-:S03]  /*0540*/  VIADD R10, R12, 0x1 ;  /* 0x000000010c0a7836 */ /* 0x000fc60000000000 */
[----:B------:R-:W-:Y:S02]  /*0550*/  IADD3 R6, PT, PT, R11, 0x1, RZ ;  /* 0x000000010b067810 */ /* 0x000fe40007ffe0ff */
[----:B------:R-:W-:Y:S01]  /*0560*/  @!P3 IADD3 R10, PT, PT, R12, RZ, RZ ;  /* 0x000000ff0c0ab210 */ /* 0x000fe20007ffe0ff */
[----:B------:R-:W-:Y:S01]  /*0570*/  @P4 IMAD.MOV R6, RZ, RZ, R11 ;  /* 0x000000ffff064224 */ /* 0x000fe200078e020b */
[CC--:B------:R-:W-:Y:S02]  /*0580*/  ISETP.GE.AND P4, PT, R26.reuse, R5.reuse, PT ;  /* 0x000000051a00720c */ /* 0x0c0fe40003f86270 */
[----:B------:R-:W-:Y:S01]  /*0590*/  ISETP.GT.AND P3, PT, R26, R5, PT ;  /* 0x000000051a00720c */ /* 0x000fe20003f64270 */
[----:B------:R-:W-:Y:S02]  /*05a0*/  VIADD R18, R10, 0x1 ;  /* 0x000000010a127836 */ /* 0x000fe40000000000 */
[----:B------:R-:W-:Y:S01]  /*05b0*/  @!P1 IMAD.MOV R18, RZ, RZ, R10 ;  /* 0x000000ffff129224 */ /* 0x000fe200078e020a */
[----:B------:R-:W-:Y:S01]  /*05c0*/  ISETP.NE.AND P1, PT, R17, RZ, PT ;  /* 0x000000ff1100720c */ /* 0x000fe20003f25270 */
[----:B------:R-:W-:-:S02]  /*05d0*/  VIADD R11, R6, 0x1 ;  /* 0x00000001060b7836 */ /* 0x000fc40000000000 */
[----:B------:R-:W-:Y:S02]  /*05e0*/  @P2 IMAD.MOV R11, RZ, RZ, R6 ;  /* 0x000000ffff0b2224 */ /* 0x000fe400078e0206 */
[----:B------:R-:W-:-:S03]  /*05f0*/  VIADD R12, R18, 0x1 ;  /* 0x00000001120c7836 */ /* 0x000fc60000000000 */
[----:B------:R-:W-:Y:S01]  /*0600*/  IADD3 R6, PT, PT, R11, 0x1, RZ ;  /* 0x000000010b067810 */ /* 0x000fe20007ffe0ff */
[----:B------:R-:W-:Y:S01]  /*0610*/  @P4 IMAD.MOV R6, RZ, RZ, R11 ;  /* 0x000000ffff064224 */ /* 0x000fe200078e020b */
[----:B------:R-:W-:-:S03]  /*0620*/  @!P3 IADD3 R12, PT, PT, R18, RZ, RZ ;  /* 0x000000ff120cb210 */ /* 0x000fc60007ffe0ff */
[----:B------:R-:W-:Y:S05]  /*0630*/  @P1 BRA `(.L_x_4) ;  /* 0xfffffffc000c1947 */ /* 0x000fea000383ffff */
.L_x_3:
[----:B------:R-:W-:Y:S05]  /*0640*/  BSYNC.RECONVERGENT B1 ;  /* 0x0000000000017941 */ /* 0x000fea0003800200 */
.L_x_2:
[----:B------:R-:W-:Y:S05]  /*0650*/  @!P0 BRA `(.L_x_1) ;  /* 0x0000000400148947 */ /* 0x000fea0003800000 */
[----:B------:R-:W-:Y:S01]  /*0660*/  ISETP.GE.U32.AND P1, PT, R25, 0x4, PT ;  /* 0x000000041900780c */ /* 0x000fe20003f26070 */
[----:B------:R-:W-:Y:S01]  /*0670*/  BSSY.RECONVERGENT B1, `(.L_x_5) ;  /* 0x0000022000017945 */ /* 0x000fe20003800200 */
[----:B------:R-:W-:-:S11]  /*0680*/  LOP3.LUT P0, R17, R16, 0x3, RZ, 0xc0, !PT ;  /* 0x0000000310117812 */ /* 0x000fd6000780c0ff */
[----:B------:R-:W-:Y:S05]  /*0690*/  @!P1 BRA `(.L_x_6) ;  /* 0x00000000007c9947 */ /* 0x000fea0003800000 */
[----:B------:R-:W0:Y:S02]  /*06a0*/  LDC.64 R8, c[0x0][0x388] ;  /* 0x0000e200ff087b82 */ /* 0x000e240000000a00 */
[----:B0-----:R-:W-:-:S05]  /*06b0*/  IMAD.WIDE R8, R15, 0x4, R8 ;  /* 0x000000040f087825 */ /* 0x001fca00078e0208 */
[----:B------:R-:W2:Y:S04]  /*06c0*/  LDG.E R10, desc[UR8][R8.64] ;  /* 0x00000008080a7981 */ /* 0x000ea8000c1e1900 */
[----:B------:R-:W3:Y:S04]  /*06d0*/  LDG.E R16, desc[UR8][R8.64+0x400] ;  /* 0x0004000808107981 */ /* 0x000ee8000c1e1900 */
[----:B------:R-:W4:Y:S04]  /*06e0*/  LDG.E R18, desc[UR8][R8.64+0x800] ;  /* 0x0008000808127981 */ /* 0x000f28000c1e1900 */
[----:B------:R0:W4:Y:S01]  /*06f0*/  LDG.E R20, desc[UR8][R8.64+0xc00] ;  /* 0x000c000808147981 */ /* 0x000122000c1e1900 */
[----:B------:R-:W-:Y:S01]  /*0700*/  IADD3 R11, PT, PT, R12, 0x1, RZ ;  /* 0x000000010c0b7810 */ /* 0x000fe20007ffe0ff */
[----:B------:R-:W-:Y:S01]  /*0710*/  VIADD R15, R15, 0x400 ;  /* 0x000004000f0f7836 */ /* 0x000fe20000000000 */
[----:B--2--5:R-:W-:-:S02]  /*0720*/  ISETP.GE.AND P4, PT, R10, R5, PT ;  /* 0x000000050a00720c */ /* 0x024fc40003f86270 */
[-C--:B------:R-:W-:Y:S01]  /*0730*/  ISETP.GT.AND P3, PT, R10, R5.reuse, PT ;  /* 0x000000050a00720c */ /* 0x080fe20003f64270 */
[----:B------:R-:W-:Y:S01]  /*0740*/  VIADD R10, R6, 0x1 ;  /* 0x00000001060a7836 */ /* 0x000fe20000000000 */
[CC--:B---3--:R-:W-:Y:S02]  /*0750*/  ISETP.GE.AND P1, PT, R16.reuse, R5.reuse, PT ;  /* 0x000000051000720c */ /* 0x0c8fe40003f26270 */
[----:B------:R-:W-:-:S07]  /*0760*/  ISETP.GT.AND P2, PT, R16, R5, PT ;  /* 0x000000051000720c */ /* 0x000fce0003f44270 */
[----:B------:R-:W-:Y:S01]  /*0770*/  @P4 IMAD.MOV R10, RZ, RZ, R6 ;  /* 0x000000ffff0a4224 */ /* 0x000fe200078e0206 */
[CC--:B----4-:R-:W-:Y:S01]  /*0780*/  ISETP.GE.AND P4, PT, R18.reuse, R5.reuse, PT ;  /* 0x000000051200720c */ /* 0x0d0fe20003f86270 */
[----:B------:R-:W-:Y:S01]  /*0790*/  @!P3 IMAD.MOV R11, RZ, RZ, R12 ;  /* 0x000000ffff0bb224 */ /* 0x000fe200078e020c */
[-C--:B------:R-:W-:Y:S02]  /*07a0*/  ISETP.GT.AND P3, PT, R18, R5.reuse, PT ;  /* 0x000000051200720c */ /* 0x080fe40003f64270 */
[----:B------:R-:W-:Y:S01]  /*07b0*/  IADD3 R6, PT, PT, R10, 0x1, RZ ;  /* 0x000000010a067810 */ /* 0x000fe20007ffe0ff */
[C---:B0-----:R-:W-:Y:S01]  /*07c0*/  VIADD R8, R11.reuse, 0x1 ;  /* 0x000000010b087836 */ /* 0x041fe20000000000 */
[----:B------:R-:W-:Y:S01]  /*07d0*/  @!P2 IADD3 R8, PT, PT, R11, RZ, RZ ;  /* 0x000000ff0b08a210 */ /* 0x000fe20007ffe0ff */
[----:B------:R-:W-:Y:S01]  /*07e0*/  @P1 IMAD.MOV R6, RZ, RZ, R10 ;  /* 0x000000ffff061224 */ /* 0x000fe200078e020a */
[CC--:B------:R-:W-:Y:S02]  /*07f0*/  ISETP.GE.AND P2, PT, R20.reuse, R5.reuse, PT ;  /* 0x000000051400720c */ /* 0x0c0fe40003f46270 */
[----:B------:R-:W-:Y:S01]  /*0800*/  ISETP.GT.AND P1, PT, R20, R5, PT ;  /* 0x000000051400720c */ /* 0x000fe20003f24270 */
[----:B------:R-:W-:-:S02]  /*0810*/  VIADD R9, R6, 0x1 ;  /* 0x0000000106097836 */ /* 0x000fc40000000000 */
[----:B------:R-:W-:Y:S01]  /*0820*/  VIADD R10, R8, 0x1 ;  /* 0x00000001080a7836 */ /* 0x000fe20000000000 */
[----:B------:R-:W-:Y:S01]  /*0830*/  @P4 IADD3 R9, PT, PT, R6, RZ, RZ ;  /* 0x000000ff06094210 */ /* 0x000fe20007ffe0ff */
[----:B------:R-:W-:-:S04]  /*0840*/  @!P3 IMAD.MOV R10, RZ, RZ, R8 ;  /* 0x000000ffff0ab224 */ /* 0x000fc800078e0208 */
[----:B------:R-:W-:Y:S01]  /*0850*/  VIADD R6, R9, 0x1 ;  /* 0x0000000109067836 */ /* 0x000fe20000000000 */
[C---:B------:R-:W-:Y:S01]  /*0860*/  IADD3 R12, PT, PT, R10.reuse, 0x1, RZ ;  /* 0x000000010a0c7810 */ /* 0x040fe20007ffe0ff */
[----:B------:R-:W-:Y:S02]  /*0870*/  @P2 IMAD.MOV R6, RZ, RZ, R9 ;  /* 0x000000ffff062224 */ /* 0x000fe400078e0209 */
[----:B------:R-:W-:-:S07]  /*0880*/  @!P1 IADD3 R12, PT, PT, R10, RZ, RZ ;  /* 0x000000ff0a0c9210 */ /* 0x000fce0007ffe0ff */
.L_x_6:
[----:B------:R-:W-:Y:S05]  /*0890*/  BSYNC.RECONVERGENT B1 ;  /* 0x0000000000017941 */ /* 0x000fea0003800200 */
.L_x_5:
[----:B------:R-:W-:Y:S05]  /*08a0*/  @!P0 BRA `(.L_x_1) ;  /* 0x0000000000808947 */ /* 0x000fea0003800000 */
[----:B------:R-:W-:Y:S01]  /*08b0*/  ISETP.NE.AND P1, PT, R17, 0x1, PT ;  /* 0x000000011100780c */ /* 0x000fe20003f25270 */
[----:B------:R-:W-:Y:S01]  /*08c0*/  BSSY.RECONVERGENT B1, `(.L_x_7) ;  /* 0x0000014000017945 */ /* 0x000fe20003800200 */
[----:B------:R-:W-:-:S11]  /*08d0*/  LOP3.LUT P0, RZ, R14, 0x100, RZ, 0xc0, !PT ;  /* 0x000001000eff7812 */ /* 0x000fd6000780c0ff */
[----:B------:R-:W-:Y:S05]  /*08e0*/  @!P1 BRA `(.L_x_8) ;  /* 0x0000000000449947 */ /* 0x000fea0003800000 */
[----:B------:R-:W0:Y:S02]  /*08f0*/  LDC.64 R8, c[0x0][0x388] ;  /* 0x0000e200ff087b82 */ /* 0x000e240000000a00 */
[----:B0-----:R-:W-:-:S05]  /*0900*/  IMAD.WIDE R8, R15, 0x4, R8 ;  /* 0x000000040f087825 */ /* 0x001fca00078e0208 */
[----:B------:R-:W2:Y:S04]  /*0910*/  LDG.E R10, desc[UR8][R8.64] ;  /* 0x00000008080a7981 */ /* 0x000ea8000c1e1900 */
[----:B------:R-:W3:Y:S01]  /*0920*/  LDG.E R14, desc[UR8][R8.64+0x400] ;  /* 0x00040008080e7981 */ /* 0x000ee2000c1e1900 */
[----:B------:R-:W-:Y:S02]  /*0930*/  VIADD R11, R12, 0x1 ;  /* 0x000000010c0b7836 */ /* 0x000fe40000000000 */
[----:B------:R-:W-:Y:S01]  /*0940*/  VIADD R15, R15, 0x200 ;  /* 0x000002000f0f7836 */ /* 0x000fe20000000000 */
[CC--:B--2--5:R-:W-:Y:S02]  /*0950*/  ISETP.GE.AND P1, PT, R10.reuse, R5.reuse, PT ;  /* 0x000000050a00720c */ /* 0x0e4fe40003f26270 */
[-C--:B------:R-:W-:Y:S01]  /*0960*/  ISETP.GT.AND P2, PT, R10, R5.reuse, PT ;  /* 0x000000050a00720c */ /* 0x080fe20003f44270 */
[----:B------:R-:W-:Y:S01]  /*0970*/  VIADD R10, R6, 0x1 ;  /* 0x00000001060a7836 */ /* 0x000fe20000000000 */
[----:B---3--:R-:W-:-:S02]  /*0980*/  ISETP.GE.AND P3, PT, R14, R5, PT ;  /* 0x000000050e00720c */ /* 0x008fc40003f66270 */
[----:B------:R-:W-:-:S07]  /*0990*/  ISETP.GT.AND P4, PT, R14, R5, PT ;  /* 0x000000050e00720c */ /* 0x000fce0003f84270 */
[----:B------:R-:W-:Y:S02]  /*09a0*/  @P1 IADD3 R10, PT, PT, R6, RZ, RZ ;  /* 0x000000ff060a1210 */ /* 0x000fe40007ffe0ff */
[----:B------:R-:W-:-:S03]  /*09b0*/  @!P2 IMAD.MOV R11, RZ, RZ, R12 ;  /* 0x000000ffff0ba224 */ /* 0x000fc600078e020c */
[----:B------:R-:W-:Y:S02]  /*09c0*/  VIADD R6, R10, 0x1 ;  /* 0x000000010a067836 */ /* 0x000fe40000000000 */
[C---:B------:R-:W-:Y:S01]  /*09d0*/  IADD3 R12, PT, PT, R11.reuse, 0x1, RZ ;  /* 0x000000010b0c7810 */ /* 0x040fe20007ffe0ff */
[----:B------:R-:W-:Y:S01]  /*09e0*/  @P3 IMAD.MOV R6, RZ, RZ, R10 ;  /* 0x000000ffff063224 */ /* 0x000fe200078e020a */
[----:B------:R-:W-:-:S07]  /*09f0*/  @!P4 IADD3 R12, PT, PT, R11, RZ, RZ ;  /* 0x000000ff0b0cc210 */ /* 0x000fce0007ffe0ff */
.L_x_8:
[----:B------:R-:W-:Y:S05]  /*0a00*/  BSYNC.RECONVERGENT B1 ;  /* 0x0000000000017941 */ /* 0x000fea0003800200 */
.L_x_7:
[----:B------:R-:W-:Y:S05]  /*0a10*/  @P0 BRA `(.L_x_1) ;  /* 0x0000000000240947 */ /* 0x000fea0003800000 */
[----:B------:R-:W0:Y:S02]  /*0a20*/  LDC.64 R8, c[0x0][0x388] ;  /* 0x0000e200ff087b82 */ /* 0x000e240000000a00 */
[----:B0-----:R-:W-:-:S06]  /*0a30*/  IMAD.WIDE R8, R15, 0x4, R8 ;  /* 0x000000040f087825 */ /* 0x001fcc00078e0208 */
[----:B------:R-:W2:Y:S02]  /*0a40*/  LDG.E R8, desc[UR8][R8.64] ;  /* 0x0000000808087981 */ /* 0x000ea4000c1e1900 */
[----:B--2--5:R-:W-:-:S04]  /*0a50*/  ISETP.GE.AND P0, PT, R8, R5, PT ;  /* 0x000000050800720c */ /* 0x024fc80003f06270 */
[----:B------:R-:W-:-:S09]  /*0a60*/  ISETP.GT.OR P1, PT, R8, R5, !P0 ;  /* 0x000000050800720c */ /* 0x000fd20004724670 */
[----:B------:R-:W-:Y:S01]  /*0a70*/  @P0 VIADD R10, R12, 0x1 ;  /* 0x000000010c0a0836 */ /* 0x000fe20000000000 */
[----:B------:R-:W-:-:S03]  /*0a80*/  @!P0 IADD3 R6, PT, PT, R6, 0x1, RZ ;  /* 0x0000000106068810 */ /* 0x000fc60007ffe0ff */
[----:B------:R-:W-:-:S04]  /*0a90*/  @!P1 IMAD.MOV R10, RZ, RZ, R12 ;  /* 0x000000ffff0a9224 */ /* 0x000fc800078e020c */
[----:B------:R-:W-:-:S07]  /*0aa0*/  @P0 IMAD.MOV.U32 R12, RZ, RZ, R10 ;  /* 0x000000ffff0c0224 */ /* 0x000fce00078e000a */
.L_x_1:
[----:B------:R-:W-:Y:S05]  /*0ab0*/  BSYNC.RECONVERGENT B0 ;  /* 0x0000000000007941 */ /* 0x000fea0003800200 */
.L_x_0:
[----:B------:R-:W0:Y:S01]  /*0ac0*/  S2UR UR6, SR_CgaCtaId ;  /* 0x00000000000679c3 */ /* 0x000e220000008800 */
[----:B------:R-:W-:Y:S01]  /*0ad0*/  UMOV UR4, 0x400 ;  /* 0x0000040000047882 */ /* 0x000fe20000000000 */
[----:B------:R-:W-:Y:S01]  /*0ae0*/  ISETP.NE.AND P0, PT, R4, RZ, PT ;  /* 0x000000ff0400720c */ /* 0x000fe20003f05270 */
[----:B------:R-:W-:Y:S01]  /*0af0*/  UIADD3 UR5, UPT, UPT, UR4, 0x400, URZ ;  /* 0x0000040004057890 */ /* 0x000fe2000fffe0ff */
[----:B------:R-:W-:Y:S01]  /*0b00*/  BSSY.RECONVERGENT B0, `(.L_x_9) ;  /* 0x0000106000007945 */ /* 0x000fe20003800200 */
[----:B0-----:R-:W-:Y:S02]  /*0b10*/  ULEA UR4, UR6, UR4, 0x18 ;  /* 0x0000000406047291 */ /* 0x001fe4000f8ec0ff */
[----:B------:R-:W-:-:S04]  /*0b20*/  ULEA UR5, UR6, UR5, 0x18 ;  /* 0x0000000506057291 */ /* 0x000fc8000f8ec0ff */
[C---:B------:R-:W-:Y:S02]  /*0b30*/  LEA R9, R4.reuse, UR4, 0x2 ;  /* 0x0000000404097c11 */ /* 0x040fe4000f8e10ff */
[----:B------:R-:W-:-:S03]  /*0b40*/  LEA R11, R4, UR5, 0x2 ;  /* 0x00000005040b7c11 */ /* 0x000fc6000f8e10ff */
[----:B------:R0:W-:Y:S04]  /*0b50*/  STS [R9], R6 ;  /* 0x0000000609007388 */ /* 0x0001e80000000800 */
[----:B------:R0:W-:Y:S01]  /*0b60*/  STS [R11], R12 ;  /* 0x0000000c0b007388 */ /* 0x0001e20000000800 */
[----:B------:R-:W-:Y:S06]  /*0b70*/  BAR.SYNC.DEFER_BLOCKING 0x0 ;  /* 0x0000000000007b1d */ /* 0x000fec0000010000 */
[----:B------:R-:W-:Y:S05]  /*0b80*/  @P0 BRA `(.L_x_10) ;  /* 0x0000000c00f40947 */ /* 0x000fea0003800000 */
[----:B------:R-:W1:Y:S01]  /*0b90*/  LDS R8, [UR4+0x400] ;  /* 0x00040004ff087984 */ /* 0x000e620008000800 */
[----:B------:R-:W-:Y:S02]  /*0ba0*/  UIADD3 UR7, UPT, UPT, UR4, 0x8, URZ ;  /* 0x0000000804077890 */ /* 0x000fe4000fffe0ff */
[----:B------:R-:W-:Y:S01]  /*0bb0*/  UIADD3 UR6, UPT, UPT, UR5, 0x10, URZ ;  /* 0x0000001005067890 */ /* 0x000fe2000fffe0ff */
[----:B------:R-:W2:Y:S04]  /*0bc0*/  LDS R15, [UR4+0x404] ;  /* 0x00040404ff0f7984 */ /* 0x000ea80008000800 */
[----:B0-----:R-:W0:Y:S04]  /*0bd0*/  LDS R6, [UR4] ;  /* 0x00000004ff067984 */ /* 0x001e280008000800 */
[----:B------:R-:W3:Y:S04]  /*0be0*/  LDS R21, [UR4+0x4] ;  /* 0x00000404ff157984 */ /* 0x000ee80008000800 */
[----:B------:R-:W4:Y:S04]  /*0bf0*/  LDS R17, [UR4+0x8] ;  /* 0x00000804ff117984 */ /* 0x000f280008000800 */
[----:B------:R-:W4:Y:S04]  /*0c00*/  LDS R12, [UR4+0x408] ;  /* 0x00040804ff0c7984 */ /* 0x000f280008000800 */
[----:B------:R-:W4:Y:S04]  /*0c10*/  LDS R14, [UR4+0xc] ;  /* 0x00000c04ff0e7984 */ /* 0x000f280008000800 */
[----:B------:R-:W4:Y:S04]  /*0c20*/  LDS R19, [UR4+0x40c] ;  /* 0x00040c04ff137984 */ /* 0x000f280008000800 */
[----:B------:R-:W-:Y:S04]  /*0c30*/  STS [UR4], RZ ;  /* 0x000000ffff007988 */ /* 0x000fe80008000804 */
[----:B------:R-:W-:Y:S04]  /*0c40*/  STS [UR4+0x400], RZ ;  /* 0x000400ffff007988 */ /* 0x000fe80008000804 */
[----:B-1----:R1:W-:Y:S01]  /*0c50*/  STS [UR4+0x404], R8 ;  /* 0x00040408ff007988 */ /* 0x0023e20008000804 */
[----:B--2---:R-:W-:-:S03]  /*0c60*/  IADD3 R15, PT, PT, R8, R15, RZ ;  /* 0x0000000f080f7210 */ /* 0x004fc60007ffe0ff */
[----:B0-----:R0:W-:Y:S01]  /*0c70*/  STS [UR4+0x4], R6 ;  /* 0x00000406ff007988 */ /* 0x0011e20008000804 */
[----:B-1----:R-:W-:Y:S01]  /*0c80*/  MOV R8, UR7 ;  /* 0x0000000700087c02 */ /* 0x002fe20008000f00 */
[----:B---3--:R-:W-:Y:S02]  /*0c90*/  IMAD.IADD R10, R6, 0x1, R21 ;  /* 0x00000001060a7824 */ /* 0x008fe400078e0215 */
[----:B------:R1:W-:Y:S02]  /*0ca0*/  STS [UR4+0x408], R15 ;  /* 0x0004080fff007988 */ /* 0x0003e40008000804 */
[----:B----4-:R-:W-:Y:S02]  /*0cb0*/  IMAD.IADD R17, R10, 0x1, R17 ;  /* 0x000000010a117824 */ /* 0x010fe400078e0211 */
[----:B------:R1:W-:Y:S01]  /*0cc0*/  STS [UR4+0x8], R10 ;  /* 0x0000080aff007988 */ /* 0x0003e20008000804 */
[----:B0-----:R-:W-:Y:S02]  /*0cd0*/  IMAD.MOV.U32 R6, RZ, RZ, 0x8 ;  /* 0x00000008ff067424 */ /* 0x001fe400078e00ff */
[----:B------:R-:W-:Y:S01]  /*0ce0*/  IMAD.IADD R12, R15, 0x1, R12 ;  /* 0x000000010f0c7824 */ /* 0x000fe200078e020c */
[----:B------:R1:W-:Y:S01]  /*0cf0*/  STS [UR4+0xc], R17 ;  /* 0x00000c11ff007988 */ /* 0x0003e20008000804 */
[----:B------:R-:W-:-:S03]  /*0d00*/  IADD3 R21, PT, PT, R17, R14, RZ ;  /* 0x0000000e11157210 */ /* 0x000fc60007ffe0ff */
[----:B------:R1:W-:Y:S01]  /*0d10*/  STS [UR4+0x40c], R12 ;  /* 0x00040c0cff007988 */ /* 0x0003e20008000804 */
[----:B------:R-:W-:-:S07]  /*0d20*/  IMAD.IADD R19, R12, 0x1, R19 ;  /* 0x000000010c137824 */ /* 0x000fce00078e0213 */
.L_x_11:
[----:B-1----:R-:W0:Y:S04]  /*0d30*/  LDS R10, [R8+0x8] ;  /* 0x00000800080a7984 */ /* 0x002e280000000800 */
[----:B------:R-:W-:Y:S04]  /*0d40*/  STS [R8+0x8], R21 ;  /* 0x0000081508007388 */ /* 0x000fe80000000800 */
[----:B------:R-:W1:Y:S04]  /*0d50*/  LDS R12, [UR6] ;  /* 0x00000006ff0c7984 */ /* 0x000e680008000800 */
[----:B------:R-:W-:Y:S04]  /*0d60*/  STS [UR6], R19 ;  /* 0x00000013ff007988 */ /* 0x000fe80008000806 */
[----:B------:R-:W2:Y:S01]  /*0d70*/  LDS R14, [R6+UR4+0xc] ;  /* 0x00000c04060e7984 */ /* 0x000ea20008000800 */
[----:B0-----:R-:W-:-:S05]  /*0d80*/  IMAD.IADD R15, R10, 0x1, R21 ;  /* 0x000000010a0f7824 */ /* 0x001fca00078e0215 */
[----:B------:R-:W-:Y:S01]  /*0d90*/  STS [R6+UR4+0xc], R15 ;  /* 0x00000c0f06007988 */ /* 0x000fe20008000804 */
[----:B-1----:R-:W-:-:S03]  /*0da0*/  IMAD.IADD R12, R12, 0x1, R19 ;  /* 0x000000010c0c7824 */ /* 0x002fc600078e0213 */
[----:B------:R-:W0:Y:S04]  /*0db0*/  LDS R23, [UR6+0x4] ;  /* 0x00000406ff177984 */ /* 0x000e280008000800 */
[----:B------:R-:W-:Y:S01]  /*0dc0*/  STS [UR6+0x4], R12 ;  /* 0x0000040cff007988 */ /* 0x000fe20008000806 */
[----:B--2---:R-:W-:-:S03]  /*0dd0*/  IADD3 R17, PT, PT, R15, R14, RZ ;  /* 0x0000000e0f117210 */ /* 0x004fc60007ffe0ff */
[----:B------:R-:W1:Y:S04]  /*0de0*/  LDS R10, [R6+UR4+0x10] ;  /* 0x00001004060a7984 */ /* 0x000e680008000800 */
[----:B------:R-:W-:Y:S04]  /*0df0*/  STS [R6+UR4+0x10], R17 ;  /* 0x0000101106007988 */ /* 0x000fe80008000804 */
[----:B------:R-:W2:Y:S01]  /*0e00*/  LDS R8, [UR6+0x8] ;  /* 0x00000806ff087984 */ /* 0x000ea20008000800 */
[----:B0-----:R-:W-:-:S05]  /*0e10*/  IMAD.IADD R23, R12, 0x1, R23 ;  /* 0x000000010c177824 */ /* 0x001fca00078e0217 */
[----:B------:R-:W-:Y:S01]  /*0e20*/  STS [UR6+0x8], R23 ;  /* 0x00000817ff007988 */ /* 0x000fe20008000806 */
[----:B-1----:R-:W-:-:S03]  /*0e30*/  IMAD.IADD R15, R17, 0x1, R10 ;  /* 0x00000001110f7824 */ /* 0x002fc600078e020a */
[----:B------:R-:W0:Y:S04]  /*0e40*/  LDS R14, [R6+UR4+0x14] ;  /* 0x00001404060e7984 */ /* 0x000e280008000800 */
[----:B------:R-:W-:Y:S01]  /*0e50*/  STS [R6+UR4+0x14], R15 ;  /* 0x0000140f06007988 */ /* 0x000fe20008000804 */
[----:B--2---:R-:W-:-:S03]  /*0e60*/  IADD3 R8, PT, PT, R23, R8, RZ ;  /* 0x0000000817087210 */ /* 0x004fc60007ffe0ff */
[----:B------:R-:W1:Y:S04]  /*0e70*/  LDS R19, [UR6+0xc] ;  /* 0x00000c06ff137984 */ /* 0x000e680008000800 */
[----:B------:R-:W-:Y:S04]  /*0e80*/  STS [UR6+0xc], R8 ;  /* 0x00000c08ff007988 */ /* 0x000fe80008000806 */
        /* <DEDUP_REMOVED lines=11> */
[----:B------:R-:W-:Y:S04]  /*0f40*/  STS [UR6+0x14], R12 ;  /* 0x0000140cff007988 */ /* 0x000fe80008000806 */
[----:B------:R-:W0:Y:S01]  /*0f50*/  LDS R8, [R6+UR4+0x20] ;  /* 0x0000200406087984 */ /* 0x000e220008000800 */
[----:B-1----:R-:W-:-:S05]  /*0f60*/  IMAD.IADD R15, R21, 0x1, R10 ;  /* 0x00000001150f7824 */ /* 0x002fca00078e020a */
[----:B------:R-:W-:Y:S01]  /*0f70*/  STS [R6+UR4+0x20], R15 ;  /* 0x0000200f06007988 */ /* 0x000fe20008000804 */
[----:B--2---:R-:W-:-:S03]  /*0f80*/  IADD3 R23, PT, PT, R12, R23, RZ ;  /* 0x000000170c177210 */ /* 0x004fc60007ffe0ff */
[----:B------:R-:W1:Y:S04]  /*0f90*/  LDS R10, [UR6+0x18] ;  /* 0x00001806ff0a7984 */ /* 0x000e680008000800 */
[----:B------:R-:W-:Y:S04]  /*0fa0*/  STS [UR6+0x18], R23 ;  /* 0x00001817ff007988 */ /* 0x000fe80008000806 */
[----:B------:R-:W2:Y:S01]  /*0fb0*/  LDS R14, [R6+UR4+0x24] ;  /* 0x00002404060e7984 */ /* 0x000ea20008000800 */
[----:B0-----:R-:W-:-:S05]  /*0fc0*/  IMAD.IADD R17, R15, 0x1, R8 ;  /* 0x000000010f117824 */ /* 0x001fca00078e0208 */
[----:B------:R-:W-:Y:S04]  /*0fd0*/  STS [R6+UR4+0x24], R17 ;  /* 0x0000241106007988 */ /* 0x000fe80008000804 */
[----:B------:R-:W0:Y:S01]  /*0fe0*/  LDS R21, [UR6+0x1c] ;  /* 0x00001c06ff157984 */ /* 0x000e220008000800 */
[----:B-1----:R-:W-:-:S05]  /*0ff0*/  IMAD.IADD R10, R23, 0x1, R10 ;  /* 0x00000001170a7824 */ /* 0x002fca00078e020a */
        /* <DEDUP_REMOVED lines=138> */
[----:B------:R2:W-:Y:S04]  /*18a0*/  STS [UR6+0x78], R23 ;  /* 0x00007817ff007988 */ /* 0x0005e80008000806 */
[----:B------:R-:W3:Y:S01]  /*18b0*/  LDS R14, [R6+UR4+0x84] ;  /* 0x00008404060e7984 */ /* 0x000ee20008000800 */
[----:B0-----:R-:W-:-:S05]  /*18c0*/  IMAD.IADD R17, R15, 0x1, R12 ;  /* 0x000000010f117824 */ /* 0x001fca00078e020c */
[----:B------:R-:W-:Y:S04]  /*18d0*/  STS [R6+UR4+0x84], R17 ;  /* 0x0000841106007988 */ /* 0x000fe80008000804 */
[----:B------:R-:W0:Y:S01]  /*18e0*/  LDS R21, [UR6+0x7c] ;  /* 0x00007c06ff157984 */ /* 0x000e220008000800 */
[----:B-1----:R-:W-:Y:S02]  /*18f0*/  IMAD.IADD R12, R23, 0x1, R8 ;  /* 0x00000001170c7824 */ /* 0x002fe400078e0208 */
[----:B--2---:R-:W-:-:S03]  /*1900*/  VIADD R23, R6, UR4 ;  /* 0x0000000406177c36 */ /* 0x004fc60008000000 */
[----:B------:R-:W-:Y:S01]  /*1910*/  STS [UR6+0x7c], R12 ;  /* 0x00007c0cff007988 */ /* 0x000fe20008000806 */
[----:B---3--:R-:W-:-:S03]  /*1920*/  IADD3 R19, PT, PT, R17, R14, RZ ;  /* 0x0000000e11137210 */ /* 0x008fc60007ffe0ff */
[----:B------:R-:W1:Y:S04]  /*1930*/  LDS R8, [R6+UR4+0x88] ;  /* 0x0000880406087984 */ /* 0x000e680008000800 */
[----:B------:R2:W-:Y:S04]  /*1940*/  STS [R6+UR4+0x88], R19 ;  /* 0x0000881306007988 */ /* 0x0005e80008000804 */
[----:B------:R-:W3:Y:S01]  /*1950*/  LDS R10, [UR6+0x80] ;  /* 0x00008006ff0a7984 */ /* 0x000ee20008000800 */
[----:B--2---:R-:W-:-:S04]  /*1960*/  IADD3 R6, PT, PT, R6, 0x90, RZ ;  /* 0x0000009006067810 */ /* 0x004fc80007ffe0ff */
[----:B------:R-:W-:Y:S01]  /*1970*/  ISETP.NE.AND P0, PT, R6, 0x3f8, PT ;  /* 0x000003f80600780c */ /* 0x000fe20003f05270 */
[----:B0-----:R-:W-:-:S05]  /*1980*/  IMAD.IADD R21, R12, 0x1, R21 ;  /* 0x000000010c157824 */ /* 0x001fca00078e0215 */
[----:B------:R-:W-:Y:S04]  /*1990*/  STS [UR6+0x80], R21 ;  /* 0x00008015ff007988 */ /* 0x000fe80008000806 */
[----:B------:R-:W0:Y:S01]  /*19a0*/  LDS R15, [R23+0x8c] ;  /* 0x00008c00170f7984 */ /* 0x000e220000000800 */
[----:B-1----:R-:W-:-:S05]  /*19b0*/  IADD3 R8, PT, PT, R8, R19, RZ ;  /* 0x0000001308087210 */ /* 0x002fca0007ffe0ff */
[----:B------:R1:W-:Y:S01]  /*19c0*/  STS [R23+0x8c], R8 ;  /* 0x00008c0817007388 */ /* 0x0003e20000000800 */
[----:B---3--:R-:W-:-:S03]  /*19d0*/  IMAD.IADD R10, R10, 0x1, R21 ;  /* 0x000000010a0a7824 */ /* 0x008fc600078e0215 */
[----:B------:R-:W2:Y:S04]  /*19e0*/  LDS R17, [UR6+0x84] ;  /* 0x00008406ff117984 */ /* 0x000ea80008000800 */
[----:B------:R-:W-:Y:S04]  /*19f0*/  STS [UR6+0x84], R10 ;  /* 0x0000840aff007988 */ /* 0x000fe80008000806 */
[----:B------:R-:W3:Y:S01]  /*1a00*/  LDS R12, [R23+0x90] ;  /* 0x00009000170c7984 */ /* 0x000ee20000000800 */
[----:B0-----:R-:W-:Y:S01]  /*1a10*/  IMAD.IADD R15, R8, 0x1, R15 ;  /* 0x00000001080f7824 */ /* 0x001fe200078e020f */
[----:B-1----:R-:W-:-:S04]  /*1a20*/  IADD3 R8, PT, PT, R23, 0x90, RZ ;  /* 0x0000009017087810 */ /* 0x002fc80007ffe0ff */
[----:B------:R-:W-:Y:S04]  /*1a30*/  STS [R23+0x90], R15 ;  /* 0x0000900f17007388 */ /* 0x000fe80000000800 */
[----:B------:R-:W0:Y:S01]  /*1a40*/  LDS R14, [UR6+0x88] ;  /* 0x00008806ff0e7984 */ /* 0x000e220008000800 */
[----:B--2---:R-:W-:-:S05]  /*1a50*/  IADD3 R17, PT, PT, R10, R17, RZ ;  /* 0x000000110a117210 */ /* 0x004fca0007ffe0ff */
[----:B------:R-:W-:Y:S01]  /*1a60*/  STS [UR6+0x88], R17 ;  /* 0x00008811ff007988 */ /* 0x000fe20008000806 */
[----:B---3--:R-:W-:-:S03]  /*1a70*/  IMAD.IADD R12, R15, 0x1, R12 ;  /* 0x000000010f0c7824 */ /* 0x008fc600078e020c */
[----:B------:R-:W1:Y:S04]  /*1a80*/  LDS R21, [R23+0x94] ;  /* 0x0000940017157984 */ /* 0x000e680000000800 */
[----:B------:R-:W-:Y:S04]  /*1a90*/  STS [R23+0x94], R12 ;  /* 0x0000940c17007388 */ /* 0x000fe80000000800 */
[----:B------:R-:W2:Y:S01]  /*1aa0*/  LDS R19, [UR6+0x8c] ;  /* 0x00008c06ff137984 */ /* 0x000ea20008000800 */
[----:B0-----:R-:W-:-:S05]  /*1ab0*/  IMAD.IADD R14, R17, 0x1, R14 ;  /* 0x00000001110e7824 */ /* 0x001fca00078e020e */
[----:B------:R0:W-:Y:S01]  /*1ac0*/  STS [UR6+0x8c], R14 ;  /* 0x00008c0eff007988 */ /* 0x0001e20008000806 */
[----:B------:R-:W-:Y:S01]  /*1ad0*/  UIADD3 UR6, UPT, UPT, UR6, 0x90, URZ ;  /* 0x0000009006067890 */ /* 0x000fe2000fffe0ff */
[----:B-1----:R-:W-:Y:S02]  /*1ae0*/  IMAD.IADD R21, R12, 0x1, R21 ;  /* 0x000000010c157824 */ /* 0x002fe400078e0215 */
[----:B--2---:R-:W-:Y:S01]  /*1af0*/  IMAD.IADD R19, R14, 0x1, R19 ;  /* 0x000000010e137824 */ /* 0x004fe200078e0213 */
[----:B0-----:R-:W-:Y:S08]  /*1b00*/  @P0 BRA `(.L_x_11) ;  /* 0xfffffff000880947 */ /* 0x001ff0000383ffff */
[--C-:B------:R-:W-:Y:S01]  /*1b10*/  IMAD.MOV R15, RZ, RZ, -R19.reuse ;  /* 0x000000ffff0f7224 */ /* 0x100fe200078e0a13 */
[----:B------:R-:W2:Y:S04]  /*1b20*/  ATOMG.E.ADD.STRONG.GPU PT, R18, desc[UR8][R2.64+0x8], R21 ;  /* 0x80000815021279a8 */ /* 0x000ea800081ef108 */
[----:B------:R-:W3:Y:S02]  /*1b30*/  ATOMG.E.ADD.STRONG.GPU PT, R6, desc[UR8][R2.64+0xc], R15 ;  /* 0x80000c0f020679a8 */ /* 0x000ee400081ef108 */
[----:B---3--:R-:W-:-:S05]  /*1b40*/  IMAD.IADD R19, R6, 0x1, -R19 ;  /* 0x0000000106137824 */ /* 0x008fca00078e0a13 */
[----:B--2---:R1:W-:Y:S02]  /*1b50*/  STS.64 [UR4+0x800], R18 ;  /* 0x00080012ff007988 */ /* 0x0043e40008000a04 */
.L_x_10:
[----:B------:R-:W-:Y:S05]  /*1b60*/  BSYNC.RECONVERGENT B0 ;  /* 0x0000000000007941 */ /* 0x000fea0003800200 */
.L_x_9:
[----:B------:R-:W-:Y:S01]  /*1b70*/  BAR.SYNC.DEFER_BLOCKING 0x0 ;  /* 0x0000000000007b1d */ /* 0x000fe20000010000 */
[----:B------:R-:W-:-:S13]  /*1b80*/  ISETP.GE.AND P0, PT, R0, R7, PT ;  /* 0x000000070000720c */ /* 0x000fda0003f06270 */
[----:B------:R-:W-:Y:S05]  /*1b90*/  @P0 BRA.U `(.L_x_12) ;  /* 0x0000000500b00947 */ /* 0x000fea0003800000 */
[----:B0-----:R-:W-:Y:S01]  /*1ba0*/  LDS R9, [R9] ;  /* 0x0000000009097984 */ /* 0x001fe20000000800 */
[----:B------:R-:W-:Y:S03]  /*1bb0*/  BSSY.RECONVERGENT B0, `(.L_x_12) ;  /* 0x000006a000007945 */ /* 0x000fe60003800200 */
[----:B------:R-:W0:Y:S04]  /*1bc0*/  LDS.64 R14, [UR4+0x800] ;  /* 0x00080004ff0e7984 */ /* 0x000e280008000a00 */
[----:B------:R-:W2:Y:S01]  /*1bd0*/  LDS R8, [R11] ;  /* 0x000000000b087984 */ /* 0x000ea20000000800 */
[----:B0-----:R-:W-:Y:S01]  /*1be0*/  IADD3 R6, PT, PT, R14, R9, RZ ;  /* 0x000000090e067210 */ /* 0x001fe20007ffe0ff */
[----:B--2---:R-:W-:Y:S01]  /*1bf0*/  IMAD.IADD R8, R8, 0x1, R15 ;  /* 0x0000000108087824 */ /* 0x004fe200078e020f */
[----:B------:R-:W-:Y:S06]  /*1c00*/  @P0 BRA `(.L_x_13) ;  /* 0x0000000400900947 */ /* 0x000fec0003800000 */
[----:B------:R-:W-:Y:S01]  /*1c10*/  VIADDMNMX R10, R0, 0x100, R7, !PT ;  /* 0x00000100000a7846 */ /* 0x000fe20007800107 */
[----:B------:R-:W-:Y:S01]  /*1c20*/  BSSY.RECONVERGENT B1, `(.L_x_14) ;  /* 0x000001e000017945 */ /* 0x000fe20003800200 */
[----:B------:R-:W-:-:S04]  /*1c30*/  LOP3.LUT R9, RZ, R4, RZ, 0x33, !PT ;  /* 0x00000004ff097212 */ /* 0x000fc800078e33ff */
[----:B------:R-:W-:-:S04]  /*1c40*/  IADD3 R17, PT, PT, -R13, R10, R9 ;  /* 0x0000000a0d117210 */ /* 0x000fc80007ffe109 */
[----:B------:R-:W-:-:S04]  /*1c50*/  LOP3.LUT R9, R17, 0x300, RZ, 0xc0, !PT ;  /* 0x0000030011097812 */ /* 0x000fc800078ec0ff */
[----:B------:R-:W-:-:S13]  /*1c60*/  ISETP.NE.AND P0, PT, R9, 0x300, PT ;  /* 0x000003000900780c */ /* 0x000fda0003f05270 */
[----:B------:R-:W-:Y:S05]  /*1c70*/  @!P0 BRA `(.L_x_15) ;  /* 0x0000000000608947 */ /* 0x000fea0003800000 */
[----:B------:R-:W0:Y:S01]  /*1c80*/  LDC.64 R12, c[0x0][0x380] ;  /* 0x0000e000ff0c7b82 */ /* 0x000e220000000a00 */
[----:B------:R-:W-:-:S04]  /*1c90*/  LEA.HI R9, R17, 0x1, RZ, 0x18 ;  /* 0x0000000111097811 */ /* 0x000fc800078fc0ff */
[----:B------:R-:W-:-:S03]  /*1ca0*/  LOP3.LUT R9, R9, 0x3, RZ, 0xc0, !PT ;  /* 0x0000000309097812 */ /* 0x000fc600078ec0ff */
[----:B------:R-:W2:Y:S02]  /*1cb0*/  LDC.64 R10, c[0x0][0x388] ;  /* 0x0000e200ff0a7b82 */ /* 0x000ea40000000a00 */
[----:B------:R-:W-:-:S07]  /*1cc0*/  IMAD.MOV R9, RZ, RZ, -R9 ;  /* 0x000000ffff097224 */ /* 0x000fce00078e0a09 */
.L_x_19:
[----:B--23--:R-:W-:-:S05]  /*1cd0*/  IMAD.WIDE R14, R0, 0x4, R10 ;  /* 0x00000004000e7825 */ /* 0x00cfca00078e020a */
[----:B------:R-:W2:Y:S01]  /*1ce0*/  LDG.E R16, desc[UR8][R14.64] ;  /* 0x000000080e107981 */ /* 0x000ea2000c1e1900 */
[----:B------:R-:W-:Y:S01]  /*1cf0*/  IADD3 R9, PT, PT, R9, 0x1, RZ ;  /* 0x0000000109097810 */ /* 0x000fe20007ffe0ff */
[----:B------:R-:W-:Y:S03]  /*1d00*/  BSSY.RECONVERGENT B2, `(.L_x_16) ;  /* 0x000000d000027945 */ /* 0x000fe60003800200 */
[----:B------:R-:W-:Y:S02]  /*1d10*/  ISETP.NE.AND P1, PT, R9, RZ, PT ;  /* 0x000000ff0900720c */ /* 0x000fe40003f25270 */
[----:B--2--5:R-:W-:-:S13]  /*1d20*/  ISETP.GE.AND P0, PT, R16, R5, PT ;  /* 0x000000051000720c */ /* 0x024fda0003f06270 */
[----:B------:R-:W-:Y:S05]  /*1d30*/  @!P0 BRA `(.L_x_17) ;  /* 0x0000000000188947 */ /* 0x000fea0003800000 */
[----:B------:R-:W-:-:S13]  /*1d40*/  ISETP.GT.AND P0, PT, R16, R5, PT ;  /* 0x000000051000720c */ /* 0x000fda0003f04270 */
[----:B------:R-:W-:Y:S05]  /*1d50*/  @!P0 BRA `(.L_x_18) ;  /* 0x00000000001c8947 */ /* 0x000fea0003800000 */
[----:B0-----:R-:W-:-:S04]  /*1d60*/  IMAD.WIDE R14, R8, 0x4, R12 ;  /* 0x00000004080e7825 */ /* 0x001fc800078e020c */
[----:B------:R-:W-:Y:S01]  /*1d70*/  VIADD R8, R8, 0x1 ;  /* 0x0000000108087836 */ /* 0x000fe20000000000 */
[----:B------:R2:W-:Y:S01]  /*1d80*/  STG.E desc[UR8][R14.64], R16 ;  /* 0x000000100e007986 */ /* 0x0005e2000c101908 */
[----:B------:R-:W-:Y:S05]  /*1d90*/  BRA `(.L_x_18) ;  /* 0x00000000000c7947 */ /* 0x000fea0003800000 */
.L_x_17:
[----:B0-----:R-:W-:-:S04]  /*1da0*/  IMAD.WIDE R14, R6, 0x4, R12 ;  /* 0x00000004060e7825 */ /* 0x001fc800078e020c */
[----:B------:R-:W-:Y:S01]  /*1db0*/  VIADD R6, R6, 0x1 ;  /* 0x0000000106067836 */ /* 0x000fe20000000000 */
[----:B------:R3:W-:Y:S06]  /*1dc0*/  STG.E desc[UR8][R14.64], R16 ;  /* 0x000000100e007986 */ /* 0x0007ec000c101908 */
.L_x_18:
[----:B------:R-:W-:Y:S05]  /*1dd0*/  BSYNC.RECONVERGENT B2 ;  /* 0x0000000000027941 */ /* 0x000fea0003800200 */
.L_x_16:
[----:B------:R-:W-:Y:S01]  /*1de0*/  IADD3 R0, PT, PT, R0, 0x100, RZ ;  /* 0x0000010000007810 */ /* 0x000fe20007ffe0ff */
[----:B------:R-:W-:Y:S06]  /*1df0*/  @P1 BRA `(.L_x_19) ;  /* 0xfffffffc00b41947 */ /* 0x000fec000383ffff */
.L_x_15:
[----:B------:R-:W-:Y:S05]  /*1e00*/  BSYNC.RECONVERGENT B1 ;  /* 0x0000000000017941 */ /* 0x000fea0003800200 */
.L_x_14:
[----:B------:R-:W-:-:S13]  /*1e10*/  ISETP.GE.U32.AND P0, PT, R17, 0x300, PT ;  /* 0x000003001100780c */ /* 0x000fda0003f06070 */
[----:B------:R-:W-:Y:S05]  /*1e20*/  @!P0 BRA `(.L_x_13) ;  /* 0x0000000400088947 */ /* 0x000fea0003800000 */
[----:B--23--:R-:W2:Y:S08]  /*1e30*/  LDC.64 R14, c[0x0][0x388] ;  /* 0x0000e200ff0e7b82 */ /* 0x00ceb00000000a00 */
[----:B0-----:R-:W0:Y:S01]  /*1e40*/  LDC.64 R12, c[0x0][0x380] ;  /* 0x0000e000ff0c7b82 */ /* 0x001e220000000a00 */
[----:B--2---:R-:W-:-:S05]  /*1e50*/  IADD3 R14, P0, PT, R14, 0x800, RZ ;  /* 0x000008000e0e7810 */ /* 0x004fca0007f1e0ff */
[----:B------:R-:W-:-:S08]  /*1e60*/  IMAD.X R15, RZ, RZ, R15, P0 ;  /* 0x000000ffff0f7224 */ /* 0x000fd000000e060f */
.L_x_31:
[----:B0-2---:R-:W-:-:S05]  /*1e70*/  IMAD.WIDE R10, R0, 0x4, R14 ;  /* 0x00000004000a7825 */ /* 0x005fca00078e020e */
[----:B------:R-:W2:Y:S01]  /*1e80*/  LDG.E R9, desc[UR8][R10.64+-0x800] ;  /* 0xfff800080a097981 */ /* 0x000ea2000c1e1900 */
[----:B------:R-:W-:Y:S01]  /*1e90*/  BSSY.RECONVERGENT B1, `(.L_x_20) ;  /* 0x000000c000017945 */ /* 0x000fe20003800200 */
[----:B--2--5:R-:W-:-:S13]  /*1ea0*/  ISETP.GE.AND P0, PT, R9, R5, PT ;  /* 0x000000050900720c */ /* 0x024fda0003f06270 */
[----:B------:R-:W2:Y:S02]  /*1eb0*/  @!P0 LDC.64 R16, c[0x0][0x380] ;  /* 0x0000e000ff108b82 */ /* 0x000ea40000000a00 */
[----:B--2---:R-:W-:-:S05]  /*1ec0*/  @!P0 IMAD.WIDE R16, R6, 0x4, R16 ;  /* 0x0000000406108825 */ /* 0x004fca00078e0210 */
[----:B------:R2:W-:Y:S01]  /*1ed0*/  @!P0 STG.E desc[UR8][R16.64], R9 ;  /* 0x0000000910008986 */ /* 0x0005e2000c101908 */
[----:B------:R-:W-:Y:S05]  /*1ee0*/  @!P0 BRA `(.L_x_21) ;  /* 0x0000000000188947 */ /* 0x000fea0003800000 */
[----:B------:R-:W-:-:S13]  /*1ef0*/  ISETP.GT.AND P1, PT, R9, R5, PT ;  /* 0x000000050900720c */ /* 0x000fda0003f24270 */
[----:B--2---:R-:W2:Y:S01]  /*1f00*/  @P1 LDC.64 R16, c[0x0][0x380] ;  /* 0x0000e000ff101b82 */ /* 0x004ea20000000a00 */
[C---:B-1----:R-:W-:Y:S01]  /*1f10*/  @P1 IADD3 R18, PT, PT, R8.reuse, 0x1, RZ ;  /* 0x0000000108121810 */ /* 0x042fe20007ffe0ff */
[----:B--2---:R-:W-:-:S04]  /*1f20*/  @P1 IMAD.WIDE R16, R8, 0x4, R16 ;  /* 0x0000000408101825 */ /* 0x004fc800078e0210 */
[----:B------:R-:W-:Y:S01]  /*1f30*/  @P1 IMAD.MOV.U32 R8, RZ, RZ, R18 ;  /* 0x000000ffff081224 */ /* 0x000fe200078e0012 */
[----:B------:R3:W-:Y:S06]  /*1f40*/  @P1 STG.E desc[UR8][R16.64], R9 ;  /* 0x0000000910001986 */ /* 0x0007ec000c101908 */
.L_x_21:
[----:B------:R-:W-:Y:S05]  /*1f50*/  BSYNC.RECONVERGENT B1 ;  /* 0x0000000000017941 */ /* 0x000fea0003800200 */
.L_x_20:
[----:B--23--:R-:W2:Y:S01]  /*1f60*/  LDG.E R9, desc[UR8][R10.64+-0x400] ;  /* 0xfffc00080a097981 */ /* 0x00cea2000c1e1900 */
[----:B------:R-:W-:Y:S01]  /*1f70*/  @!P0 IADD3 R16, PT, PT, R6, 0x1, RZ ;  /* 0x0000000106108810 */ /* 0x000fe20007ffe0ff */
[----:B------:R-:W-:Y:S04]  /*1f80*/  BSSY.RECONVERGENT B1, `(.L_x_22) ;  /* 0x000000d000017945 */ /* 0x000fe80003800200 */
[----:B------:R-:W-:Y:S01]  /*1f90*/  @!P0 IMAD.MOV.U32 R6, RZ, RZ, R16 ;  /* 0x000000ffff068224 */ /* 0x000fe200078e0010 */
[----:B--2---:R-:W-:-:S13]  /*1fa0*/  ISETP.GE.AND P1, PT, R9, R5, PT ;  /* 0x000000050900720c */ /* 0x004fda0003f26270 */
[----:B------:R-:W-:Y:S05]  /*1fb0*/  @!P1 BRA `(.L_x_23) ;  /* 0x0000000000189947 */ /* 0x000fea0003800000 */
[----:B------:R-:W-:-:S13]  /*1fc0*/  ISETP.GT.AND P0, PT, R9, R5, PT ;  /* 0x000000050900720c */ /* 0x000fda0003f04270 */
[----:B------:R-:W-:Y:S05]  /*1fd0*/  @!P0 BRA `(.L_x_24) ;  /* 0x00000000001c8947 */ /* 0x000fea0003800000 */
[C---:B0-----:R-:W-:Y:S01]  /*1fe0*/  IMAD.WIDE R16, R8.reuse, 0x4, R12 ;  /* 0x0000000408107825 */ /* 0x041fe200078e020c */
[----:B------:R-:W-:-:S04]  /*1ff0*/  IADD3 R8, PT, PT, R8, 0x1, RZ ;  /* 0x0000000108087810 */ /* 0x000fc80007ffe0ff */
[----:B------:R2:W-:Y:S01]  /*2000*/  STG.E desc[UR8][R16.64], R9 ;  /* 0x0000000910007986 */ /* 0x0005e2000c101908 */
[----:B------:R-:W-:Y:S05]  /*2010*/  BRA `(.L_x_24) ;  /* 0x00000000000c7947 */ /* 0x000fea0003800000 */
.L_x_23:
[----:B0-----:R-:W-:-:S04]  /*2020*/  IMAD.WIDE R16, R6, 0x4, R12 ;  /* 0x0000000406107825 */ /* 0x001fc800078e020c */
[----:B------:R-:W-:Y:S01]  /*2030*/  VIADD R6, R6, 0x1 ;  /* 0x0000000106067836 */ /* 0x000fe20000000000 */
[----:B------:R0:W-:Y:S06]  /*2040*/  STG.E desc[UR8][R16.64], R9 ;  /* 0x0000000910007986 */ /* 0x0001ec000c101908 */
.L_x_24:
[----:B------:R-:W-:Y:S05]  /*2050*/  BSYNC.RECONVERGENT B1 ;  /* 0x0000000000017941 */ /* 0x000fea0003800200 */
.L_x_22:
[----:B0-2---:R-:W2:Y:S01]  /*2060*/  LDG.E R9, desc[UR8][R10.64] ;  /* 0x000000080a097981 */ /* 0x005ea2000c1e1900 */
[----:B------:R-:W-:Y:S01]  /*2070*/  BSSY.RECONVERGENT B1, `(.L_x_25) ;  /* 0x000000c000017945 */ /* 0x000fe20003800200 */
[----:B--2---:R-:W-:-:S13]  /*2080*/  ISETP.GE.AND P0, PT, R9, R5, PT ;  /* 0x000000050900720c */ /* 0x004fda0003f06270 */
[----:B------:R-:W-:Y:S05]  /*2090*/  @!P0 BRA `(.L_x_26) ;  /* 0x0000000000188947 */ /* 0x000fea0003800000 */
[----:B------:R-:W-:-:S13]  /*20a0*/  ISETP.GT.AND P0, PT, R9, R5, PT ;  /* 0x000000050900720c */ /* 0x000fda0003f04270 */
[----:B------:R-:W-:Y:S05]  /*20b0*/  @!P0 BRA `(.L_x_27) ;  /* 0x00000000001c8947 */ /* 0x000fea0003800000 */
[C---:B------:R-:W-:Y:S01]  /*20c0*/  IMAD.WIDE R16, R8.reuse, 0x4, R12 ;  /* 0x0000000408107825 */ /* 0x040fe200078e020c */
[----:B------:R-:W-:-:S04]  /*20d0*/  IADD3 R8, PT, PT, R8, 0x1, RZ ;  /* 0x0000000108087810 */ /* 0x000fc80007ffe0ff */
[----:B------:R0:W-:Y:S01]  /*20e0*/  STG.E desc[UR8][R16.64], R9 ;  /* 0x0000000910007986 */ /* 0x0001e2000c101908 */
[----:B------:R-:W-:Y:S05]  /*20f0*/  BRA `(.L_x_27) ;  /* 0x00000000000c7947 */ /* 0x000fea0003800000 */
.L_x_26:
[----:B------:R-:W-:-:S04]  /*2100*/  IMAD.WIDE R16, R6, 0x4, R12 ;  /* 0x0000000406107825 */ /* 0x000fc800078e020c */
[----:B------:R-:W-:Y:S01]  /*2110*/  VIADD R6, R6, 0x1 ;  /* 0x0000000106067836 */ /* 0x000fe20000000000 */
[----:B------:R2:W-:Y:S06]  /*2120*/  STG.E desc[UR8][R16.64], R9 ;  /* 0x0000000910007986 */ /* 0x0005ec000c101908 */
.L_x_27:
[----:B------:R-:W-:Y:S05]  /*2130*/  BSYNC.RECONVERGENT B1 ;  /* 0x0000000000017941 */ /* 0x000fea0003800200 */
.L_x_25:
        /* <DEDUP_REMOVED lines=10> */
.L_x_29:
[----:B------:R-:W-:-:S04]  /*21e0*/  IMAD.WIDE R10, R6, 0x4, R12 ;  /* 0x00000004060a7825 */ /* 0x000fc800078e020c */
[----:B------:R-:W-:Y:S01]  /*21f0*/  VIADD R6, R6, 0x1 ;  /* 0x0000000106067836 */ /* 0x000fe20000000000 */
[----:B------:R0:W-:Y:S06]  /*2200*/  STG.E desc[UR8][R10.64], R9 ;  /* 0x000000090a007986 */ /* 0x0001ec000c101908 */
.L_x_30:
[----:B------:R-:W-:Y:S05]  /*2210*/  BSYNC.RECONVERGENT B1 ;  /* 0x0000000000017941 */ /* 0x000fea0003800200 */
.L_x_28:
[----:B------:R-:W-:-:S04]  /*2220*/  IADD3 R0, PT, PT, R0, 0x400, RZ ;  /* 0x0000040000007810 */ /* 0x000fc80007ffe0ff */
[----:B------:R-:W-:-:S13]  /*2230*/  ISETP.GE.AND P0, PT, R0, R7, PT ;  /* 0x000000070000720c */ /* 0x000fda0003f06270 */
[----:B------:R-:W-:Y:S05]  /*2240*/  @!P0 BRA `(.L_x_31) ;  /* 0xfffffffc00088947 */ /* 0x000fea000383ffff */
.L_x_13:
[----:B------:R-:W-:Y:S05]  /*2250*/  BSYNC.RECONVERGENT B0 ;  /* 0x0000000000007941 */ /* 0x000fea0003800200 */
.L_x_12:
[----:B------:R-:W-:-:S13]  /*2260*/  ISETP.NE.AND P0, PT, R4, RZ, PT ;  /* 0x000000ff0400720c */ /* 0x000fda0003f05270 */
[----:B------:R-:W-:Y:S05]  /*2270*/  @P0 EXIT ;  /* 0x000000000000094d */ /* 0x000fea0003800000 */
[----:B------:R-:W-:-:S05]  /*2280*/  IMAD.MOV.U32 R7, RZ, RZ, -0x1 ;  /* 0xffffffffff077424 */ /* 0x000fca00078e00ff */
[----:B------:R-:W4:Y:S02]  /*2290*/  ATOMG.E.ADD.STRONG.GPU PT, R0, desc[UR8][R2.64+0x18], R7 ;  /* 0x80001807020079a8 */ /* 0x000f2400081ef108 */
[----:B----4-:R-:W-:-:S13]  /*22a0*/  ISETP.NE.AND P0, PT, R0, 0x1, PT ;  /* 0x000000010000780c */ /* 0x010fda0003f05270 */
[----:B------:R-:W-:Y:S05]  /*22b0*/  @P0 EXIT ;  /* 0x000000000000094d */ /* 0x000fea0003800000 */
[----:B0-2---:R-:W2:Y:S01]  /*22c0*/  LDG.E R11, desc[UR8][R2.64+0x8] ;  /* 0x00000808020b7981 */ /* 0x005ea2000c1e1900 */
[----:B------:R-:W0:Y:S03]  /*22d0*/  LDC.64 R8, c[0x0][0x380] ;  /* 0x0000e000ff087b82 */ /* 0x000e260000000a00 */
[----:B------:R-:W2:Y:S02]  /*22e0*/  LDG.E R0, desc[UR8][R2.64+0xc] ;  /* 0x00000c0802007981 */ /* 0x000ea4000c1e1900 */
[----:B--2---:R-:W-:-:S13]  /*22f0*/  ISETP.GE.AND P0, PT, R11, R0, PT ;  /* 0x000000000b00720c */ /* 0x004fda0003f06270 */
[----:B0-----:R-:W-:Y:S05]  /*2300*/  @P0 BRA `(.L_x_32) ;  /* 0x00000000001c0947 */ /* 0x001fea0003800000 */
.L_x_33:
[----:B------:R-:W-:-:S05]  /*2310*/  IMAD.WIDE R6, R11, 0x4, R8 ;  /* 0x000000040b067825 */ /* 0x000fca00078e0208 */
[----:B-----5:R0:W-:Y:S04]  /*2320*/  STG.E desc[UR8][R6.64], R5 ;  /* 0x0000000506007986 */ /* 0x0201e8000c101908 */
[----:B------:R-:W2:Y:S01]  /*2330*/  LDG.E R0, desc[UR8][R2.64+0xc] ;  /* 0x00000c0802007981 */ /* 0x000ea2000c1e1900 */
[----:B------:R-:W-:-:S04]  /*2340*/  IADD3 R11, PT, PT, R11, 0x1, RZ ;  /* 0x000000010b0b7810 */ /* 0x000fc80007ffe0ff */
[----:B--2---:R-:W-:-:S13]  /*2350*/  ISETP.GE.AND P0, PT, R11, R0, PT ;  /* 0x000000000b00720c */ /* 0x004fda0003f06270 */
[----:B0-----:R-:W-:Y:S05]  /*2360*/  @!P0 BRA `(.L_x_33) ;  /* 0xfffffffc00e88947 */ /* 0x001fea000383ffff */
[----:B------:R0:W5:Y:S02]  /*2370*/  LDG.E R11, desc[UR8][R2.64+0x8] ;  /* 0x00000808020b7981 */ /* 0x000164000c1e1900 */
.L_x_32:
[----:B------:R-:W2:Y:S01]  /*2380*/  LDG.E R4, desc[UR8][R2.64] ;  /* 0x0000000802047981 */ /* 0x000ea2000c1e1900 */
[----:B------:R-:W4:Y:S03]  /*2390*/  LDC.64 R6, c[0x0][0x380] ;  /* 0x0000e000ff067b82 */ /* 0x000f260000000a00 */
[----:B------:R-:W3:Y:S01]  /*23a0*/  LDG.E R9, desc[UR8][R2.64+0x4] ;  /* 0x0000040802097981 */ /* 0x000ee2000c1e1900 */
[----:B--2--5:R-:W-:-:S05]  /*23b0*/  IMAD.IADD R4, R4, 0x1, R11 ;  /* 0x0000000104047824 */ /* 0x024fca00078e020b */
[----:B------:R-:W-:-:S04]  /*23c0*/  LEA.HI R4, R4, R4, RZ, 0x1 ;  /* 0x0000000404047211 */ /* 0x000fc800078f08ff */
[----:B------:R-:W-:-:S05]  /*23d0*/  SHF.R.S32.HI R5, RZ, 0x1, R4 ;  /* 0x00000001ff057819 */ /* 0x000fca0000011404 */
[----:B----4-:R-:W-:-:S06]  /*23e0*/  IMAD.WIDE R4, R5, 0x4, R6 ;  /* 0x0000000405047825 */ /* 0x010fcc00078e0206 */
[----:B------:R-:W2:Y:S01]  /*23f0*/  LDG.E R5, desc[UR8][R4.64] ;  /* 0x0000000804057981 */ /* 0x000ea2000c1e1900 */
[----:B---3--:R-:W-:-:S04]  /*2400*/  IADD3 R9, PT, PT, R9, R0, RZ ;  /* 0x0000000009097210 */ /* 0x008fc80007ffe0ff */
[----:B------:R-:W-:-:S04]  /*2410*/  LEA.HI R9, R9, R9, RZ, 0x1 ;  /* 0x0000000909097211 */ /* 0x000fc800078f08ff */
[----:B------:R-:W-:-:S05]  /*2420*/  SHF.R.S32.HI R9, RZ, 0x1, R9 ;  /* 0x00000001ff097819 */ /* 0x000fca0000011409 */
[----:B------:R-:W-:Y:S01]  /*2430*/  IMAD.WIDE R6, R9, 0x4, R6 ;  /* 0x0000000409067825 */ /* 0x000fe200078e0206 */
[----:B--2---:R-:W-:Y:S05]  /*2440*/  STG.E desc[UR8][R2.64+0x10], R5 ;  /* 0x0000100502007986 */ /* 0x004fea000c101908 */
[----:B------:R-:W2:Y:S04]  /*2450*/  LDG.E R7, desc[UR8][R6.64] ;  /* 0x0000000806077981 */ /* 0x000ea8000c1e1900 */
[----:B--2---:R-:W-:Y:S01]  /*2460*/  STG.E desc[UR8][R2.64+0x14], R7 ;  /* 0x0000140702007986 */ /* 0x004fe2000c101908 */
[----:B------:R-:W-:Y:S05]  /*2470*/  EXIT ;  /* 0x000000000000794d */ /* 0x000fea0003800000 */
.L_x_34:
[----:B------:R-:W-:-:S00]  /*2480*/  BRA `(.L_x_34) ;  /* 0xfffffffc00fc7947 */ /* 0x000fc0000383ffff */
[----:B------:R-:W-:-:S00]  /*2490*/  NOP ;  /* 0x0000000000007918 */ /* 0x000fc00000000000 */
        /* <DEDUP_REMOVED lines=14> */
.L_x_35:


//--------------------- .nv.shared._Z16partition_kernelPiS_S_S_ --------------------------
	.section	.nv.shared._Z16partition_kernelPiS_S_S_,"aw",@nobits
	.sectionflags	@""
	.align	4
.nv.shared._Z16partition_kernelPiS_S_S_:
	.zero		3080


//--------------------- .nv.shared.reserved.0     --------------------------
	.section	.nv.shared.reserved.0,"aw",@nobits
	.weak		__nv_reservedSMEM_offset_0_alias
	.size		__nv_reservedSMEM_offset_0_alias, 0, 64
	.other		__nv_reservedSMEM_offset_0_alias,@"STO_CUDA_RESERVED_SHARED STV_DEFAULT"
__nv_reservedSMEM_offset_0_alias:
	.zero		0
	.zero		64


//--------------------- .nv.constant0._Z16partition_kernelPiS_S_S_ --------------------------
	.section	.nv.constant0._Z16partition_kernelPiS_S_S_,"a",@progbits
	.sectionflags	@""
	.align	4
.nv.constant0._Z16partition_kernelPiS_S_S_:
	.zero		928


//--------------------- SYMBOLS --------------------------

	.type		.nv.reservedSmem.offset0,@object
	.size		.nv.reservedSmem.offset0,0x4
	.type		.nv.reservedSmem.cap,@object
	.size		.nv.reservedSmem.cap,0x4
